// auto-generated by cutlass_sweep.conv — config: {"arch": "sm_100", "cluster_m": 2, "cluster_n": 1, "conv_kind": "fprop", "dtype": "tf32", "ndim": 3, "tile_k": 32, "tile_m": 64, "tile_n": 128}
#include "cutlass/cutlass.h"
#include "cute/tensor.hpp"
#include "cutlass/kernel_hardware_info.hpp"
#include "cutlass/conv/convolution.h"
#include "cutlass/conv/dispatch_policy.hpp"
#include "cutlass/conv/collective/collective_builder.hpp"
#include "cutlass/conv/kernel/conv_universal.hpp"
#include "cutlass/conv/device/conv_universal_adapter.hpp"
#include "cutlass/epilogue/collective/collective_builder.hpp"

using namespace cute;
using Elem = cutlass::tfloat32_t;
using Acc  = float;
using LayoutAB = cutlass::layout::TensorNDHWC;
using LayoutC  = cutlass::layout::TensorNDHWC;
constexpr auto ConvOp = cutlass::conv::Operator::kFprop;
using TileShape    = Shape<_64, _128, Shape<_32>>;
using ClusterShape = Shape<_2, _1, _1>;

using CollectiveEpilogue = typename cutlass::epilogue::collective::CollectiveBuilder<
    cutlass::arch::Sm100, cutlass::arch::OpClassTensorOp,
    TileShape, ClusterShape,
    cutlass::epilogue::collective::EpilogueTileAuto,
    Acc, Acc,
    Elem, LayoutC, 128 / cutlass::sizeof_bits<Elem>::value,
    Elem, LayoutC, 128 / cutlass::sizeof_bits<Elem>::value,
    cutlass::epilogue::collective::EpilogueScheduleAuto
  >::CollectiveOp;

using CollectiveMainloop = typename cutlass::conv::collective::CollectiveBuilder<
    cutlass::arch::Sm100, cutlass::arch::OpClassTensorOp, ConvOp,
    Elem, LayoutAB, 128 / cutlass::sizeof_bits<Elem>::value,
    Elem, LayoutAB, 128 / cutlass::sizeof_bits<Elem>::value,
    Acc,
    TileShape, ClusterShape,
    cutlass::conv::collective::StageCountAutoCarveout<
        static_cast<int>(sizeof(typename CollectiveEpilogue::SharedStorage))>,
    cutlass::conv::collective::KernelScheduleAuto
  >::CollectiveOp;

using ProblemShape = cutlass::conv::ConvProblemShape<
    ConvOp, CollectiveMainloop::DispatchPolicy::NumSpatialDimensions>;
using ConvKernel = cutlass::conv::kernel::ConvUniversal<
    ProblemShape, CollectiveMainloop, CollectiveEpilogue>;
using Conv = cutlass::conv::device::ConvUniversalAdapter<ConvKernel>;

auto* _anchor = &cutlass::device_kernel<ConvKernel>;


// ===== COMPILED SASS (sm_100a) =====

	.target	sm_100a

	.elftype	@"ET_EXEC"


//--------------------- .note.nv.tkinfo           --------------------------
	.section	.note.nv.tkinfo,"",@"SHT_NOTE"
	.sectionflags	@"SHF_NOTE_NV_TKINFO"
	.tkinfo
        /*0018*/ 	.word	0x00000002
        /*0030*/ 	.string	""
        /*0030*/ 	.string	"ptxas"
        /*0030*/ 	.string	"Cuda compilation tools, release 13.0, V13.0.88"
        /*0030*/ 	.string	"Build cuda_13.0.r13.0/compiler.36424714_0"
        /*0030*/ 	.string	"-arch sm_100a -m 64 "



//--------------------- .note.nv.cuinfo           --------------------------
	.section	.note.nv.cuinfo,"",@"SHT_NOTE"
	.sectionflags	@"SHF_NOTE_NV_CUINFO"
        /*0018*/ 	.short	0x0002
        /*001a*/ 	.short	0x0064
        /*001c*/ 	.short	0x0082
	.zero		2


//--------------------- .nv.info                  --------------------------
	.section	.nv.info,"",@"SHT_CUDA_INFO"
	.align	4


	//----- nvinfo : EIATTR_REGCOUNT
	.align		4
        /*0000*/ 	.byte	0x04, 0x2f
        /*0002*/ 	.short	(.L_19 - .L_18)
	.align		4
.L_18:
        /*0004*/ 	.word	index@(_ZN7cutlass13device_kernelINS_4conv6kernel13ConvUniversalINS1_16ConvProblemShapeILNS1_8OperatorE0ELi3EEENS1_10collective14CollectiveConvINS1_47MainloopSm100TmaUmmaWarpSpecializedImplicitGemmILS5_0ELi8ELi3ELi1ELi2EN4cute5tupleIJNSA_1CILi2EEENSC_ILi1EEESE_EEEEENSB_IJNSC_ILi64EEENSC_ILi128EEENSB_IJNSC_ILi32EEEEEEEEENS_10tfloat32_tESM_NSA_8TiledMMAINSA_8MMA_AtomIJNSA_17SM100_MMA_TF32_SSISM_SM_fLi64ELi128ELNSA_4UMMA5MajorE0ELSR_0ELNSQ_7ScaleInE0ELSS_0EEEEEENSA_6LayoutINSB_IJSE_SE_SE_EEENSB_IJNSC_ILi0EEESX_SX_EEEEENSB_IJNSA_10UnderscoreES10_S10_EEEEENS7_6detail27Sm100ImplicitGemmTileTraitsINSA_20SM90_TMA_LOAD_IM2COLENSA_14ComposedLayoutINSA_7SwizzleILi3ELi4ELi3EEENSA_18smem_ptr_flag_bitsILi32EEENSV_INSB_IJNSC_ILi8EEESJ_EEENSB_IJSJ_SE_EEEEEEEvEENS14_INSA_23SM90_TMA_LOAD_MULTICASTES1F_vEEEENS_8epilogue10collective18CollectiveEpilogueINS1K_23Sm100TmaWarpSpecializedILi4ELi2ELi16ELb1ELb0EEEJSL_NSB_IJNSV_ISH_SE_EENSV_ISJ_SE_EEEEESM_NSB_IJNSB_IJllllEEESE_SX_EEESM_S1T_NS1K_6fusion15FusionCallbacksIS1O_NS1U_17LinearCombinationISM_fSM_fLNS_15FloatRoundStyleE2EEESL_S1R_JEEENSA_5SM1004TMEM4LOAD26SM100_TMEM_LOAD_16dp128b8xES15_S1F_NSA_17SM75_U32x4_LDSM_NENSA_21SM90_TMA_STORE_IM2COLES1F_NSA_17SM90_U32x4_STSM_NENSA_39AutoVectorizingCopyWithAssumedAlignmentILi128EEEEEEvvEEEEvNT_6ParamsE)
        /*0008*/ 	.word	0x0000005e


	//----- nvinfo : EIATTR_FRAME_SIZE
	.align		4
.L_19:
        /*000c*/ 	.byte	0x04, 0x11
        /*000e*/ 	.short	(.L_21 - .L_20)
	.align		4
.L_20:
        /*0010*/ 	.word	index@($__internal_2_$__cuda_sm10x_tcgen05_guardrail_trap_unallocated_columns_being_dealloced)
        /*0014*/ 	.word	0x00000008


	//----- nvinfo : EIATTR_FRAME_SIZE
	.align		4
.L_21:
        /*0018*/ 	.byte	0x04, 0x11
        /*001a*/ 	.short	(.L_23 - .L_22)
	.align		4
.L_22:
        /*001c*/ 	.word	index@($__internal_1_$__cuda_sm10x_tcgen05_guardrail_trap_phase_invalid_during_alloc)
        /*0020*/ 	.word	0x00000008


	//----- nvinfo : EIATTR_FRAME_SIZE
	.align		4
.L_23:
        /*0024*/ 	.byte	0x04, 0x11
        /*0026*/ 	.short	(.L_25 - .L_24)
	.align		4
.L_24:
        /*0028*/ 	.word	index@($__internal_0_$__cuda_sm10x_tcgen05_guardrail_trap_col_being_dealloced_not_returned_by_alloc)
        /*002c*/ 	.word	0x00000008


	//----- nvinfo : EIATTR_FRAME_SIZE
	.align		4
.L_25:
        /*0030*/ 	.byte	0x04, 0x11
        /*0032*/ 	.short	(.L_27 - .L_26)
	.align		4
.L_26:
        /*0034*/ 	.word	index@(_ZN7cutlass13device_kernelINS_4conv6kernel13ConvUniversalINS1_16ConvProblemShapeILNS1_8OperatorE0ELi3EEENS1_10collective14CollectiveConvINS1_47MainloopSm100TmaUmmaWarpSpecializedImplicitGemmILS5_0ELi8ELi3ELi1ELi2EN4cute5tupleIJNSA_1CILi2EEENSC_ILi1EEESE_EEEEENSB_IJNSC_ILi64EEENSC_ILi128EEENSB_IJNSC_ILi32EEEEEEEEENS_10tfloat32_tESM_NSA_8TiledMMAINSA_8MMA_AtomIJNSA_17SM100_MMA_TF32_SSISM_SM_fLi64ELi128ELNSA_4UMMA5MajorE0ELSR_0ELNSQ_7ScaleInE0ELSS_0EEEEEENSA_6LayoutINSB_IJSE_SE_SE_EEENSB_IJNSC_ILi0EEESX_SX_EEEEENSB_IJNSA_10UnderscoreES10_S10_EEEEENS7_6detail27Sm100ImplicitGemmTileTraitsINSA_20SM90_TMA_LOAD_IM2COLENSA_14ComposedLayoutINSA_7SwizzleILi3ELi4ELi3EEENSA_18smem_ptr_flag_bitsILi32EEENSV_INSB_IJNSC_ILi8EEESJ_EEENSB_IJSJ_SE_EEEEEEEvEENS14_INSA_23SM90_TMA_LOAD_MULTICASTES1F_vEEEENS_8epilogue10collective18CollectiveEpilogueINS1K_23Sm100TmaWarpSpecializedILi4ELi2ELi16ELb1ELb0EEEJSL_NSB_IJNSV_ISH_SE_EENSV_ISJ_SE_EEEEESM_NSB_IJNSB_IJllllEEESE_SX_EEESM_S1T_NS1K_6fusion15FusionCallbacksIS1O_NS1U_17LinearCombinationISM_fSM_fLNS_15FloatRoundStyleE2EEESL_S1R_JEEENSA_5SM1004TMEM4LOAD26SM100_TMEM_LOAD_16dp128b8xES15_S1F_NSA_17SM75_U32x4_LDSM_NENSA_21SM90_TMA_STORE_IM2COLES1F_NSA_17SM90_U32x4_STSM_NENSA_39AutoVectorizingCopyWithAssumedAlignmentILi128EEEEEEvvEEEEvNT_6ParamsE)
        /*0038*/ 	.word	0x00000008


	//----- nvinfo : EIATTR_MIN_STACK_SIZE
	.align		4
.L_27:
        /*003c*/ 	.byte	0x04, 0x12
        /*003e*/ 	.short	(.L_29 - .L_28)
	.align		4
.L_28:
        /*0040*/ 	.word	index@(_ZN7cutlass13device_kernelINS_4conv6kernel13ConvUniversalINS1_16ConvProblemShapeILNS1_8OperatorE0ELi3EEENS1_10collective14CollectiveConvINS1_47MainloopSm100TmaUmmaWarpSpecializedImplicitGemmILS5_0ELi8ELi3ELi1ELi2EN4cute5tupleIJNSA_1CILi2EEENSC_ILi1EEESE_EEEEENSB_IJNSC_ILi64EEENSC_ILi128EEENSB_IJNSC_ILi32EEEEEEEEENS_10tfloat32_tESM_NSA_8TiledMMAINSA_8MMA_AtomIJNSA_17SM100_MMA_TF32_SSISM_SM_fLi64ELi128ELNSA_4UMMA5MajorE0ELSR_0ELNSQ_7ScaleInE0ELSS_0EEEEEENSA_6LayoutINSB_IJSE_SE_SE_EEENSB_IJNSC_ILi0EEESX_SX_EEEEENSB_IJNSA_10UnderscoreES10_S10_EEEEENS7_6detail27Sm100ImplicitGemmTileTraitsINSA_20SM90_TMA_LOAD_IM2COLENSA_14ComposedLayoutINSA_7SwizzleILi3ELi4ELi3EEENSA_18smem_ptr_flag_bitsILi32EEENSV_INSB_IJNSC_ILi8EEESJ_EEENSB_IJSJ_SE_EEEEEEEvEENS14_INSA_23SM90_TMA_LOAD_MULTICASTES1F_vEEEENS_8epilogue10collective18CollectiveEpilogueINS1K_23Sm100TmaWarpSpecializedILi4ELi2ELi16ELb1ELb0EEEJSL_NSB_IJNSV_ISH_SE_EENSV_ISJ_SE_EEEEESM_NSB_IJNSB_IJllllEEESE_SX_EEESM_S1T_NS1K_6fusion15FusionCallbacksIS1O_NS1U_17LinearCombinationISM_fSM_fLNS_15FloatRoundStyleE2EEESL_S1R_JEEENSA_5SM1004TMEM4LOAD26SM100_TMEM_LOAD_16dp128b8xES15_S1F_NSA_17SM75_U32x4_LDSM_NENSA_21SM90_TMA_STORE_IM2COLES1F_NSA_17SM90_U32x4_STSM_NENSA_39AutoVectorizingCopyWithAssumedAlignmentILi128EEEEEEvvEEEEvNT_6ParamsE)
        /*0044*/ 	.word	0x00000008
.L_29:


//--------------------- .nv.compat                --------------------------
	.section	.nv.compat,"",@"SHT_CUDA_COMPAT_INFO"
	.align	4
        /*0000*/ 	.byte	0x02, 0x09, 0x01, 0x00, 0x02, 0x02, 0x02, 0x00, 0x02, 0x05, 0x05, 0x00, 0x03, 0x07, 0x01, 0x01
        /*0010*/ 	.byte	0x02, 0x03, 0x01, 0x00, 0x02, 0x06, 0x01, 0x00, 0x04, 0x0b, 0x08, 0x00, 0x09, 0x00, 0x00, 0x00
        /*0020*/ 	.byte	0x00, 0x00, 0x00, 0x00


//--------------------- .nv.info._ZN7cutlass13device_kernelINS_4conv6kernel13ConvUniversalINS1_16ConvProblemShapeILNS1_8OperatorE0ELi3EEENS1_10collective14CollectiveConvINS1_47MainloopSm100TmaUmmaWarpSpecializedImplicitGemmILS5_0ELi8ELi3ELi1ELi2EN4cute5tupleIJNSA_1CILi2EEENSC_ILi1EEESE_EEEEENSB_IJNSC_ILi64EEENSC_ILi128EEENSB_IJNSC_ILi32EEEEEEEEENS_10tfloat32_tESM_NSA_8TiledMMAINSA_8MMA_AtomIJNSA_17SM100_MMA_TF32_SSISM_SM_fLi64ELi128ELNSA_4UMMA5MajorE0ELSR_0ELNSQ_7ScaleInE0ELSS_0EEEEEENSA_6LayoutINSB_IJSE_SE_SE_EEENSB_IJNSC_ILi0EEESX_SX_EEEEENSB_IJNSA_10UnderscoreES10_S10_EEEEENS7_6detail27Sm100ImplicitGemmTileTraitsINSA_20SM90_TMA_LOAD_IM2COLENSA_14ComposedLayoutINSA_7SwizzleILi3ELi4ELi3EEENSA_18smem_ptr_flag_bitsILi32EEENSV_INSB_IJNSC_ILi8EEESJ_EEENSB_IJSJ_SE_EEEEEEEvEENS14_INSA_23SM90_TMA_LOAD_MULTICASTES1F_vEEEENS_8epilogue10collective18CollectiveEpilogueINS1K_23Sm100TmaWarpSpecializedILi4ELi2ELi16ELb1ELb0EEEJSL_NSB_IJNSV_ISH_SE_EENSV_ISJ_SE_EEEEESM_NSB_IJNSB_IJllllEEESE_SX_EEESM_S1T_NS1K_6fusion15FusionCallbacksIS1O_NS1U_17LinearCombinationISM_fSM_fLNS_15FloatRoundStyleE2EEESL_S1R_JEEENSA_5SM1004TMEM4LOAD26SM100_TMEM_LOAD_16dp128b8xES15_S1F_NSA_17SM75_U32x4_LDSM_NENSA_21SM90_TMA_STORE_IM2COLES1F_NSA_17SM90_U32x4_STSM_NENSA_39AutoVectorizingCopyWithAssumedAlignmentILi128EEEEEEvvEEEEvNT_6ParamsE --------------------------
	.section	.nv.info._ZN7cutlass13device_kernelINS_4conv6kernel13ConvUniversalINS1_16ConvProblemShapeILNS1_8OperatorE0ELi3EEENS1_10collective14CollectiveConvINS1_47MainloopSm100TmaUmmaWarpSpecializedImplicitGemmILS5_0ELi8ELi3ELi1ELi2EN4cute5tupleIJNSA_1CILi2EEENSC_ILi1EEESE_EEEEENSB_IJNSC_ILi64EEENSC_ILi128EEENSB_IJNSC_ILi32EEEEEEEEENS_10tfloat32_tESM_NSA_8TiledMMAINSA_8MMA_AtomIJNSA_17SM100_MMA_TF32_SSISM_SM_fLi64ELi128ELNSA_4UMMA5MajorE0ELSR_0ELNSQ_7ScaleInE0ELSS_0EEEEEENSA_6LayoutINSB_IJSE_SE_SE_EEENSB_IJNSC_ILi0EEESX_SX_EEEEENSB_IJNSA_10UnderscoreES10_S10_EEEEENS7_6detail27Sm100ImplicitGemmTileTraitsINSA_20SM90_TMA_LOAD_IM2COLENSA_14ComposedLayoutINSA_7SwizzleILi3ELi4ELi3EEENSA_18smem_ptr_flag_bitsILi32EEENSV_INSB_IJNSC_ILi8EEESJ_EEENSB_IJSJ_SE_EEEEEEEvEENS14_INSA_23SM90_TMA_LOAD_MULTICASTES1F_vEEEENS_8epilogue10collective18CollectiveEpilogueINS1K_23Sm100TmaWarpSpecializedILi4ELi2ELi16ELb1ELb0EEEJSL_NSB_IJNSV_ISH_SE_EENSV_ISJ_SE_EEEEESM_NSB_IJNSB_IJllllEEESE_SX_EEESM_S1T_NS1K_6fusion15FusionCallbacksIS1O_NS1U_17LinearCombinationISM_fSM_fLNS_15FloatRoundStyleE2EEESL_S1R_JEEENSA_5SM1004TMEM4LOAD26SM100_TMEM_LOAD_16dp128b8xES15_S1F_NSA_17SM75_U32x4_LDSM_NENSA_21SM90_TMA_STORE_IM2COLES1F_NSA_17SM90_U32x4_STSM_NENSA_39AutoVectorizingCopyWithAssumedAlignmentILi128EEEEEEvvEEEEvNT_6ParamsE,"",@"SHT_CUDA_INFO"
	.sectionflags	@""
	.align	4


	//----- nvinfo : EIATTR_CUDA_API_VERSION
	.align		4
        /*0000*/ 	.byte	0x04, 0x37
        /*0002*/ 	.short	(.L_31 - .L_30)
.L_30:
        /*0004*/ 	.word	0x00000082


	//----- nvinfo : EIATTR_KPARAM_INFO
	.align		4
.L_31:
        /*0008*/ 	.byte	0x04, 0x17
        /*000a*/ 	.short	(.L_33 - .L_32)
.L_32:
        /*000c*/ 	.word	0x00000000
        /*0010*/ 	.short	0x0000
        /*0012*/ 	.short	0x0000
        /*0014*/ 	.byte	0x00, 0xf0, 0x01, 0x24


	//----- nvinfo : EIATTR_AT_ENTRY_FRAGMENTS
	.align		4
.L_33:
        /*0018*/ 	.byte	0x04, 0x4f
        /*001a*/ 	.short	(.L_35 - .L_34)


	//   ....[0]....
.L_34:
        /*001c*/ 	.word	0x00000006


	//----- nvinfo : EIATTR_RESERVED_SMEM_USED
	.align		4
.L_35:
        /*0020*/ 	.byte	0x01, 0x41
	.zero		2


	//----- nvinfo : EIATTR_SPARSE_MMA_MASK
	.align		4
        /*0024*/ 	.byte	0x03, 0x50
        /*0026*/ 	.short	0x0000


	//----- nvinfo : EIATTR_TCGEN05_1CTA_USED
	.align		4
        /*0028*/ 	.byte	0x01, 0x51
	.zero		2


	//----- nvinfo : EIATTR_MAXREG_COUNT
	.align		4
        /*002c*/ 	.byte	0x03, 0x1b
        /*002e*/ 	.short	0x00ff


	//----- nvinfo : EIATTR_NUM_BARRIERS
	.align		4
        /*0030*/ 	.byte	0x02, 0x4c
        /*0032*/ 	.byte	0x07
	.zero		1


	//----- nvinfo : EIATTR_EXTERNS
	.align		4
        /*0034*/ 	.byte	0x04, 0x0f
        /*0036*/ 	.short	(.L_37 - .L_36)


	//   ....[0]....
	.align		4
.L_36:
        /*0038*/ 	.word	index@(__assertfail)


	//----- nvinfo : EIATTR_MERCURY_ISA_VERSION
	.align		4
.L_37:
        /*003c*/ 	.byte	0x03, 0x5f
        /*003e*/ 	.short	0x0101


	//----- nvinfo : EIATTR_INT_WARP_WIDE_INSTR_OFFSETS
	.align		4
        /*0040*/ 	.byte	0x04, 0x31
        /*0042*/ 	.short	(.L_39 - .L_38)


	//   ....[0]....
.L_38:
        /*0044*/ 	.word	0x00004120


	//   ....[1]....
        /*0048*/ 	.word	0x00004140


	//   ....[2]....
        /*004c*/ 	.word	0x00004170


	//   ....[3]....
        /*0050*/ 	.word	0x00004ec0


	//   ....[4]....
        /*0054*/ 	.word	0x00004f30


	//   ....[5]....
        /*0058*/ 	.word	0x00005040


	//   ....[6]....
        /*005c*/ 	.word	0x000050c0


	//   ....[7]....
        /*0060*/ 	.word	0x000051c0


	//   ....[8]....
        /*0064*/ 	.word	0x00005240


	//   ....[9]....
        /*0068*/ 	.word	0x00005360


	//   ....[10]....
        /*006c*/ 	.word	0x00005490


	//----- nvinfo : EIATTR_COOP_GROUP_MASK_REGIDS
	.align		4
.L_39:
        /*0070*/ 	.byte	0x04, 0x29
        /*0072*/ 	.short	(.L_41 - .L_40)


	//   ....[0]....
.L_40:
        /*0074*/ 	.word	0xffffffff


	//   ....[1]....
        /*0078*/ 	.word	0xffffffff


	//   ....[2]....
        /*007c*/ 	.word	0xffffffff


	//   ....[3]....
        /*0080*/ 	.word	0xffffffff


	//   ....[4]....
        /*0084*/ 	.word	0xffffffff


	//   ....[5]....
        /*0088*/ 	.word	0xffffffff


	//   ....[6]....
        /*008c*/ 	.word	0xffffffff


	//   ....[7]....
        /*0090*/ 	.word	0xffffffff


	//   ....[8]....
        /*0094*/ 	.word	0xffffffff


	//   ....[9]....
        /*0098*/ 	.word	0xffffffff


	//   ....[10]....
        /*009c*/ 	.word	0xffffffff


	//   ....[11]....
        /*00a0*/ 	.word	0xffffffff


	//   ....[12]....
        /*00a4*/ 	.word	0xffffffff


	//----- nvinfo : EIATTR_COOP_GROUP_INSTR_OFFSETS
	.align		4
.L_41:
        /*00a8*/ 	.byte	0x04, 0x28
        /*00aa*/ 	.short	(.L_43 - .L_42)


	//   ....[0]....
.L_42:
        /*00ac*/ 	.word	0x00000090


	//   ....[1]....
        /*00b0*/ 	.word	0x000004f0


	//   ....[2]....
        /*00b4*/ 	.word	0x00000730


	//   ....[3]....
        /*00b8*/ 	.word	0x000008d0


	//   ....[4]....
        /*00bc*/ 	.word	0x000009d0


	//   ....[5]....
        /*00c0*/ 	.word	0x00000b20


	//   ....[6]....
        /*00c4*/ 	.word	0x00000d20


	//   ....[7]....
        /*00c8*/ 	.word	0x000025f0


	//   ....[8]....
        /*00cc*/ 	.word	0x00003440


	//   ....[9]....
        /*00d0*/ 	.word	0x00003650


	//   ....[10]....
        /*00d4*/ 	.word	0x00003680


	//   ....[11]....
        /*00d8*/ 	.word	0x00004000


	//   ....[12]....
        /*00dc*/ 	.word	0x00004240


	//----- nvinfo : EIATTR_VRC_CTA_INIT_COUNT
	.align		4
.L_43:
        /*00e0*/ 	.byte	0x02, 0x4a
        /*00e2*/ 	.byte	0x80
	.zero		1


	//----- nvinfo : EIATTR_SYSCALL_OFFSETS
	.align		4
        /*00e4*/ 	.byte	0x04, 0x46
        /*00e6*/ 	.short	(.L_45 - .L_44)


	//   ....[0]....
.L_44:
        /*00e8*/ 	.word	0x000060d0


	//   ....[1]....
        /*00ec*/ 	.word	0x000061c0


	//   ....[2]....
        /*00f0*/ 	.word	0x00006bc0


	//   ....[3]....
        /*00f4*/ 	.word	0x000075c0


	//   ....[4]....
        /*00f8*/ 	.word	0x00007f50


	//   ....[5]....
        /*00fc*/ 	.word	0x000088c0


	//----- nvinfo : EIATTR_MBARRIER_INSTR_OFFSETS
	.align		4
.L_45:
        /*0100*/ 	.byte	0x04, 0x39
        /*0102*/ 	.short	(.L_47 - .L_46)


	//   ....[0]....
.L_46:
        /*0104*/ 	.word	0x00000610
        /*0108*/ 	.word	0x000000ff
        /*010c*/ 	.word	0x00000000
        /*0110*/ 	.short	0x0100
        /*0112*/ 	.byte	0x04
	.zero		1


	//   ....[1]....
        /*0114*/ 	.word	0x00000620
        /*0118*/ 	.word	0x000000ff
        /*011c*/ 	.word	0x00000040
        /*0120*/ 	.short	0x0100
        /*0122*/ 	.byte	0x04
	.zero		1


	//   ....[2]....
        /*0124*/ 	.word	0x00000630
        /*0128*/ 	.word	0x000000ff
        /*012c*/ 	.word	0x00000008
        /*0130*/ 	.short	0x0100
        /*0132*/ 	.byte	0x04
	.zero		1


	//   ....[3]....
        /*0134*/ 	.word	0x00000640
        /*0138*/ 	.word	0x000000ff
        /*013c*/ 	.word	0x00000048
        /*0140*/ 	.short	0x0100
        /*0142*/ 	.byte	0x04
	.zero		1


	//   ....[4]....
        /*0144*/ 	.word	0x00000650
        /*0148*/ 	.word	0x000000ff
        /*014c*/ 	.word	0x00000010
        /*0150*/ 	.short	0x0100
        /*0152*/ 	.byte	0x04
	.zero		1


	//   ....[5]....
        /*0154*/ 	.word	0x00000660
        /*0158*/ 	.word	0x000000ff
        /*015c*/ 	.word	0x00000050
        /*0160*/ 	.short	0x0100
        /*0162*/ 	.byte	0x04
	.zero		1


	//   ....[6]....
        /*0164*/ 	.word	0x00000670
        /*0168*/ 	.word	0x000000ff
        /*016c*/ 	.word	0x00000018
        /*0170*/ 	.short	0x0100
        /*0172*/ 	.byte	0x04
	.zero		1


	//   ....[7]....
        /*0174*/ 	.word	0x00000680
        /*0178*/ 	.word	0x000000ff
        /*017c*/ 	.word	0x00000058
        /*0180*/ 	.short	0x0100
        /*0182*/ 	.byte	0x04
	.zero		1


	//   ....[8]....
        /*0184*/ 	.word	0x00000690
        /*0188*/ 	.word	0x000000ff
        /*018c*/ 	.word	0x00000020
        /*0190*/ 	.short	0x0100
        /*0192*/ 	.byte	0x04
	.zero		1


	//   ....[9]....
        /*0194*/ 	.word	0x000006a0
        /*0198*/ 	.word	0x000000ff
        /*019c*/ 	.word	0x00000060
        /*01a0*/ 	.short	0x0100
        /*01a2*/ 	.byte	0x04
	.zero		1


	//   ....[10]....
        /*01a4*/ 	.word	0x000006b0
        /*01a8*/ 	.word	0x000000ff
        /*01ac*/ 	.word	0x00000028
        /*01b0*/ 	.short	0x0100
        /*01b2*/ 	.byte	0x04
	.zero		1


	//   ....[11]....
        /*01b4*/ 	.word	0x000006c0
        /*01b8*/ 	.word	0x000000ff
        /*01bc*/ 	.word	0x00000068
        /*01c0*/ 	.short	0x0100
        /*01c2*/ 	.byte	0x04
	.zero		1


	//   ....[12]....
        /*01c4*/ 	.word	0x000006d0
        /*01c8*/ 	.word	0x000000ff
        /*01cc*/ 	.word	0x00000030
        /*01d0*/ 	.short	0x0100
        /*01d2*/ 	.byte	0x04
	.zero		1


	//   ....[13]....
        /*01d4*/ 	.word	0x000006e0
        /*01d8*/ 	.word	0x000000ff
        /*01dc*/ 	.word	0x00000070
        /*01e0*/ 	.short	0x0100
        /*01e2*/ 	.byte	0x04
	.zero		1


	//   ....[14]....
        /*01e4*/ 	.word	0x000006f0
        /*01e8*/ 	.word	0x000000ff
        /*01ec*/ 	.word	0x00000038
        /*01f0*/ 	.short	0x0100
        /*01f2*/ 	.byte	0x04
	.zero		1


	//   ....[15]....
        /*01f4*/ 	.word	0x00000700
        /*01f8*/ 	.word	0x000000ff
        /*01fc*/ 	.word	0x00000078
        /*0200*/ 	.short	0x0100
        /*0202*/ 	.byte	0x04
	.zero		1


	//   ....[16]....
        /*0204*/ 	.word	0x00000840
        /*0208*/ 	.word	0x000000ff
        /*020c*/ 	.word	0x00000080
        /*0210*/ 	.short	0x0100
        /*0212*/ 	.byte	0x04
	.zero		1


	//   ....[17]....
        /*0214*/ 	.word	0x00000850
        /*0218*/ 	.word	0x000000ff
        /*021c*/ 	.word	0x000000a0
        /*0220*/ 	.short	0x0100
        /*0222*/ 	.byte	0x04
	.zero		1


	//   ....[18]....
        /*0224*/ 	.word	0x00000860
        /*0228*/ 	.word	0x000000ff
        /*022c*/ 	.word	0x00000088
        /*0230*/ 	.short	0x0100
        /*0232*/ 	.byte	0x04
	.zero		1


	//   ....[19]....
        /*0234*/ 	.word	0x00000870
        /*0238*/ 	.word	0x000000ff
        /*023c*/ 	.word	0x000000a8
        /*0240*/ 	.short	0x0100
        /*0242*/ 	.byte	0x04
	.zero		1


	//   ....[20]....
        /*0244*/ 	.word	0x00000880
        /*0248*/ 	.word	0x000000ff
        /*024c*/ 	.word	0x00000090
        /*0250*/ 	.short	0x0100
        /*0252*/ 	.byte	0x04
	.zero		1


	//   ....[21]....
        /*0254*/ 	.word	0x00000890
        /*0258*/ 	.word	0x000000ff
        /*025c*/ 	.word	0x000000b0
        /*0260*/ 	.short	0x0100
        /*0262*/ 	.byte	0x04
	.zero		1


	//   ....[22]....
        /*0264*/ 	.word	0x000008a0
        /*0268*/ 	.word	0x000000ff
        /*026c*/ 	.word	0x00000098
        /*0270*/ 	.short	0x0100
        /*0272*/ 	.byte	0x04
	.zero		1


	//   ....[23]....
        /*0274*/ 	.word	0x000008b0
        /*0278*/ 	.word	0x000000ff
        /*027c*/ 	.word	0x000000b8
        /*0280*/ 	.short	0x0100
        /*0282*/ 	.byte	0x04
	.zero		1


	//   ....[24]....
        /*0284*/ 	.word	0x000009a0
        /*0288*/ 	.word	0x000000ff
        /*028c*/ 	.word	0x000000c0
        /*0290*/ 	.short	0x0100
        /*0292*/ 	.byte	0x06
	.zero		1


	//   ....[25]....
        /*0294*/ 	.word	0x000009b0
        /*0298*/ 	.word	0x000000ff
        /*029c*/ 	.word	0x000000c8
        /*02a0*/ 	.short	0x0100
        /*02a2*/ 	.byte	0x06
	.zero		1


	//   ....[26]....
        /*02a4*/ 	.word	0x00000af0
        /*02a8*/ 	.word	0x000000ff
        /*02ac*/ 	.word	0x000000d0
        /*02b0*/ 	.short	0x0100
        /*02b2*/ 	.byte	0x06
	.zero		1


	//   ....[27]....
        /*02b4*/ 	.word	0x00000b00
        /*02b8*/ 	.word	0x000000ff
        /*02bc*/ 	.word	0x000000d8
        /*02c0*/ 	.short	0x0100
        /*02c2*/ 	.byte	0x06
	.zero		1


	//   ....[28]....
        /*02c4*/ 	.word	0x00000c30
        /*02c8*/ 	.word	0x000000ff
        /*02cc*/ 	.word	0x000000e0
        /*02d0*/ 	.short	0x0100
        /*02d2*/ 	.byte	0x04
	.zero		1


	//   ....[29]....
        /*02d4*/ 	.word	0x00000c40
        /*02d8*/ 	.word	0x000000ff
        /*02dc*/ 	.word	0x000000f0
        /*02e0*/ 	.short	0x0100
        /*02e2*/ 	.byte	0x04
	.zero		1


	//   ....[30]....
        /*02e4*/ 	.word	0x00000c50
        /*02e8*/ 	.word	0x000000ff
        /*02ec*/ 	.word	0x000000e8
        /*02f0*/ 	.short	0x0100
        /*02f2*/ 	.byte	0x04
	.zero		1


	//   ....[31]....
        /*02f4*/ 	.word	0x00000c60
        /*02f8*/ 	.word	0x000000ff
        /*02fc*/ 	.word	0x000000f8
        /*0300*/ 	.short	0x0100
        /*0302*/ 	.byte	0x04
	.zero		1


	//   ....[32]....
        /*0304*/ 	.word	0x00001840
        /*0308*/ 	.word	0x000000ff
        /*030c*/ 	.word	0x00000040
        /*0310*/ 	.short	0x010a
        /*0312*/ 	.byte	0x04
	.zero		1


	//   ....[33]....
        /*0314*/ 	.word	0x00001b70
        /*0318*/ 	.word	0x000000ff
        /*031c*/ 	.word	0x00000040
        /*0320*/ 	.short	0x010a
        /*0322*/ 	.byte	0x09
	.zero		1


	//   ....[34]....
        /*0324*/ 	.word	0x00001d00
        /*0328*/ 	.word	0x000000ff
        /*032c*/ 	.word	0x00000040
        /*0330*/ 	.short	0x010a
        /*0332*/ 	.byte	0x08
	.zero		1


	//   ....[35]....
        /*0334*/ 	.word	0x00001f40
        /*0338*/ 	.word	0x000000ff
        /*033c*/ 	.word	0x000000c8
        /*0340*/ 	.short	0x0101
        /*0342*/ 	.byte	0x1d
	.zero		1


	//   ....[36]....
        /*0344*/ 	.word	0x00001f60
        /*0348*/ 	.word	0x000000ff
        /*034c*/ 	.word	0x00000040
        /*0350*/ 	.short	0x010a
        /*0352*/ 	.byte	0x04
	.zero		1


	//   ....[37]....
        /*0354*/ 	.word	0x00002230
        /*0358*/ 	.word	0x000000ff
        /*035c*/ 	.word	0x00000040
        /*0360*/ 	.short	0x010a
        /*0362*/ 	.byte	0x09
	.zero		1


	//   ....[38]....
        /*0364*/ 	.word	0x000023c0
        /*0368*/ 	.word	0x000000ff
        /*036c*/ 	.word	0x00000040
        /*0370*/ 	.short	0x010a
        /*0372*/ 	.byte	0x08
	.zero		1


	//   ....[39]....
        /*0374*/ 	.word	0x00002600
        /*0378*/ 	.word	0x000000ff
        /*037c*/ 	.word	0x000000d0
        /*0380*/ 	.short	0x010a
        /*0382*/ 	.byte	0x1d
	.zero		1


	//   ....[40]....
        /*0384*/ 	.word	0x000026c0
        /*0388*/ 	.word	0x000000ff
        /*038c*/ 	.word	0x00000000
        /*0390*/ 	.short	0x0101
        /*0392*/ 	.byte	0x04
	.zero		1


	//   ....[41]....
        /*0394*/ 	.word	0x00002cb0
        /*0398*/ 	.word	0x000000ff
        /*039c*/ 	.word	0x00000000
        /*03a0*/ 	.short	0x010a
        /*03a2*/ 	.byte	0x04
	.zero		1


	//   ....[42]....
        /*03a4*/ 	.word	0x00002d40
        /*03a8*/ 	.word	0x000000ff
        /*03ac*/ 	.word	0x00000000
        /*03b0*/ 	.short	0x010a
        /*03b2*/ 	.byte	0x05
	.zero		1


	//   ....[43]....
        /*03b4*/ 	.word	0x00002dd0
        /*03b8*/ 	.word	0x000000ff
        /*03bc*/ 	.word	0x00000000
        /*03c0*/ 	.short	0x010a
        /*03c2*/ 	.byte	0x05
	.zero		1


	//   ....[44]....
        /*03c4*/ 	.word	0x00002e60
        /*03c8*/ 	.word	0x000000ff
        /*03cc*/ 	.word	0x00000000
        /*03d0*/ 	.short	0x010a
        /*03d2*/ 	.byte	0x05
	.zero		1


	//   ....[45]....
        /*03d4*/ 	.word	0x00002ef0
        /*03d8*/ 	.word	0x000000ff
        /*03dc*/ 	.word	0x00000000
        /*03e0*/ 	.short	0x010a
        /*03e2*/ 	.byte	0x05
	.zero		1


	//   ....[46]....
        /*03e4*/ 	.word	0x00002f80
        /*03e8*/ 	.word	0x000000ff
        /*03ec*/ 	.word	0x00000000
        /*03f0*/ 	.short	0x010a
        /*03f2*/ 	.byte	0x05
	.zero		1


	//   ....[47]....
        /*03f4*/ 	.word	0x00003010
        /*03f8*/ 	.word	0x000000ff
        /*03fc*/ 	.word	0x00000000
        /*0400*/ 	.short	0x010a
        /*0402*/ 	.byte	0x05
	.zero		1


	//   ....[48]....
        /*0404*/ 	.word	0x000030b0
        /*0408*/ 	.word	0x00000000
        /*040c*/ 	.word	0x00000000
        /*0410*/ 	.short	0x010a
        /*0412*/ 	.byte	0xff
	.zero		1


	//   ....[49]....
        /*0414*/ 	.word	0x00003200
        /*0418*/ 	.word	0x000000ff
        /*041c*/ 	.word	0x000000d8
        /*0420*/ 	.short	0x010a
        /*0422*/ 	.byte	0x04
	.zero		1


	//   ....[50]....
        /*0424*/ 	.word	0x000032a0
        /*0428*/ 	.word	0x000000ff
        /*042c*/ 	.word	0x000000d0
        /*0430*/ 	.short	0x010a
        /*0432*/ 	.byte	0x04
	.zero		1


	//   ....[51]....
        /*0434*/ 	.word	0x00003340
        /*0438*/ 	.word	0x000000ff
        /*043c*/ 	.word	0x00000000
        /*0440*/ 	.short	0x0101
        /*0442*/ 	.byte	0x05
	.zero		1


	//   ....[52]....
        /*0444*/ 	.word	0x00003380
        /*0448*/ 	.word	0x000000ff
        /*044c*/ 	.word	0x000000d8
        /*0450*/ 	.short	0x0106
        /*0452*/ 	.byte	0x04
	.zero		1


	//   ....[53]....
        /*0454*/ 	.word	0x000033c0
        /*0458*/ 	.word	0x00000000
        /*045c*/ 	.word	0x000000d8
        /*0460*/ 	.short	0x010a
        /*0462*/ 	.byte	0xff
	.zero		1


	//   ....[54]....
        /*0464*/ 	.word	0x00003940
        /*0468*/ 	.word	0x000000ff
        /*046c*/ 	.word	0x000000d0
        /*0470*/ 	.short	0x010a
        /*0472*/ 	.byte	0x14
	.zero		1


	//   ....[55]....
        /*0474*/ 	.word	0x000039f0
        /*0478*/ 	.word	0x000000ff
        /*047c*/ 	.word	0x00000000
        /*0480*/ 	.short	0x0101
        /*0482*/ 	.byte	0x22
	.zero		1


	//   ....[56]....
        /*0484*/ 	.word	0x00003a00
        /*0488*/ 	.word	0x000000ff
        /*048c*/ 	.word	0x000000f0
        /*0490*/ 	.short	0x010a
        /*0492*/ 	.byte	0x19
	.zero		1


	//   ....[57]....
        /*0494*/ 	.word	0x00003aa0
        /*0498*/ 	.word	0x000000ff
        /*049c*/ 	.word	0x00000000
        /*04a0*/ 	.short	0x010a
        /*04a2*/ 	.byte	0x04
	.zero		1


	//   ....[58]....
        /*04a4*/ 	.word	0x00003af0
        /*04a8*/ 	.word	0x000000ff
        /*04ac*/ 	.word	0x00000000
        /*04b0*/ 	.short	0x010a
        /*04b2*/ 	.byte	0x12
	.zero		1


	//   ....[59]....
        /*04b4*/ 	.word	0x00003c40
        /*04b8*/ 	.word	0x000000ff
        /*04bc*/ 	.word	0x00000000
        /*04c0*/ 	.short	0x010a
        /*04c2*/ 	.byte	0x05
	.zero		1


	//   ....[60]....
        /*04c4*/ 	.word	0x00003f50
        /*04c8*/ 	.word	0x000000ff
        /*04cc*/ 	.word	0x00000000
        /*04d0*/ 	.short	0x010a
        /*04d2*/ 	.byte	0x04
	.zero		1


	//   ....[61]....
        /*04d4*/ 	.word	0x00003fe0
        /*04d8*/ 	.word	0x000000ff
        /*04dc*/ 	.word	0x00000000
        /*04e0*/ 	.short	0x010a
        /*04e2*/ 	.byte	0x04
	.zero		1


	//   ....[62]....
        /*04e4*/ 	.word	0x000045a0
        /*04e8*/ 	.word	0x000000ff
        /*04ec*/ 	.word	0x000000d0
        /*04f0*/ 	.short	0x010a
        /*04f2*/ 	.byte	0x14
	.zero		1


	//   ....[63]....
        /*04f4*/ 	.word	0x00004630
        /*04f8*/ 	.word	0x000000ff
        /*04fc*/ 	.word	0x00000000
        /*0500*/ 	.short	0x0101
        /*0502*/ 	.byte	0x2c
	.zero		1


	//   ....[64]....
        /*0504*/ 	.word	0x00004b60
        /*0508*/ 	.word	0x000000ff
        /*050c*/ 	.word	0x000000c8
        /*0510*/ 	.short	0x010a
        /*0512*/ 	.byte	0x14
	.zero		1


	//   ....[65]....
        /*0514*/ 	.word	0x00004d00
        /*0518*/ 	.word	0x000000ff
        /*051c*/ 	.word	0x000000a0
        /*0520*/ 	.short	0x010a
        /*0522*/ 	.byte	0x14
	.zero		1


	//   ....[66]....
        /*0524*/ 	.word	0x00004fd0
        /*0528*/ 	.word	0x000000ff
        /*052c*/ 	.word	0x00000080
        /*0530*/ 	.short	0x010b
        /*0532*/ 	.byte	0x14
	.zero		1


	//   ....[67]....
        /*0534*/ 	.word	0x00004fe0
        /*0538*/ 	.word	0x000000ff
        /*053c*/ 	.word	0x00000000
        /*0540*/ 	.short	0x0101
        /*0542*/ 	.byte	0x30
	.zero		1


	//   ....[68]....
        /*0544*/ 	.word	0x00005000
        /*0548*/ 	.word	0x000000ff
        /*054c*/ 	.word	0x000000a8
        /*0550*/ 	.short	0x010a
        /*0552*/ 	.byte	0x14
	.zero		1


	//   ....[69]....
        /*0554*/ 	.word	0x00005150
        /*0558*/ 	.word	0x000000ff
        /*055c*/ 	.word	0x00000088
        /*0560*/ 	.short	0x010b
        /*0562*/ 	.byte	0x14
	.zero		1


	//   ....[70]....
        /*0564*/ 	.word	0x00005160
        /*0568*/ 	.word	0x000000ff
        /*056c*/ 	.word	0x00000000
        /*0570*/ 	.short	0x0101
        /*0572*/ 	.byte	0x2f
	.zero		1


	//   ....[71]....
        /*0574*/ 	.word	0x00005180
        /*0578*/ 	.word	0x000000ff
        /*057c*/ 	.word	0x000000b0
        /*0580*/ 	.short	0x010a
        /*0582*/ 	.byte	0x14
	.zero		1


	//   ....[72]....
        /*0584*/ 	.word	0x000052d0
        /*0588*/ 	.word	0x000000ff
        /*058c*/ 	.word	0x00000090
        /*0590*/ 	.short	0x010b
        /*0592*/ 	.byte	0x14
	.zero		1


	//   ....[73]....
        /*0594*/ 	.word	0x000052e0
        /*0598*/ 	.word	0x000000ff
        /*059c*/ 	.word	0x00000000
        /*05a0*/ 	.short	0x0101
        /*05a2*/ 	.byte	0x2e
	.zero		1


	//   ....[74]....
        /*05a4*/ 	.word	0x00005300
        /*05a8*/ 	.word	0x000000ff
        /*05ac*/ 	.word	0x000000b8
        /*05b0*/ 	.short	0x010a
        /*05b2*/ 	.byte	0x14
	.zero		1


	//   ....[75]....
        /*05b4*/ 	.word	0x00005500
        /*05b8*/ 	.word	0x000000ff
        /*05bc*/ 	.word	0x00000098
        /*05c0*/ 	.short	0x010b
        /*05c2*/ 	.byte	0x14
	.zero		1


	//   ....[76]....
        /*05c4*/ 	.word	0x00005510
        /*05c8*/ 	.word	0x000000ff
        /*05cc*/ 	.word	0x00000000
        /*05d0*/ 	.short	0x0101
        /*05d2*/ 	.byte	0x2d
	.zero		1


	//   ....[77]....
        /*05d4*/ 	.word	0x00005540
        /*05d8*/ 	.word	0x000000ff
        /*05dc*/ 	.word	0x000000a0
        /*05e0*/ 	.short	0x010a
        /*05e2*/ 	.byte	0x14
	.zero		1


	//   ....[78]....
        /*05e4*/ 	.word	0x00005560
        /*05e8*/ 	.word	0x000000ff
        /*05ec*/ 	.word	0x000000a8
        /*05f0*/ 	.short	0x010a
        /*05f2*/ 	.byte	0x14
	.zero		1


	//   ....[79]....
        /*05f4*/ 	.word	0x00005580
        /*05f8*/ 	.word	0x000000ff
        /*05fc*/ 	.word	0x000000b0
        /*0600*/ 	.short	0x010a
        /*0602*/ 	.byte	0x14
	.zero		1


	//   ....[80]....
        /*0604*/ 	.word	0x000055c0
        /*0608*/ 	.word	0x00000000
        /*060c*/ 	.word	0x000000b8
        /*0610*/ 	.short	0x010a
        /*0612*/ 	.byte	0xff
	.zero		1


	//   ....[81]....
        /*0614*/ 	.word	0x00005980
        /*0618*/ 	.word	0x000000ff
        /*061c*/ 	.word	0x000000d0
        /*0620*/ 	.short	0x010a
        /*0622*/ 	.byte	0x31
	.zero		1


	//   ....[82]....
        /*0624*/ 	.word	0x00005a50
        /*0628*/ 	.word	0x000000ff
        /*062c*/ 	.word	0x00000000
        /*0630*/ 	.short	0x0101
        /*0632*/ 	.byte	0x04
	.zero		1


	//   ....[83]....
        /*0634*/ 	.word	0x000066b0
        /*0638*/ 	.word	0x000000ff
        /*063c*/ 	.word	0x00000080
        /*0640*/ 	.short	0x010a
        /*0642*/ 	.byte	0x31
	.zero		1


	//   ....[84]....
        /*0644*/ 	.word	0x00006760
        /*0648*/ 	.word	0x00000054
        /*064c*/ 	.word	0x000000e0
        /*0650*/ 	.short	0x010a
        /*0652*/ 	.byte	0xff
	.zero		1


	//   ....[85]....
        /*0654*/ 	.word	0x000069c0
        /*0658*/ 	.word	0x000000ff
        /*065c*/ 	.word	0x00000080
        /*0660*/ 	.short	0x010a
        /*0662*/ 	.byte	0x31
	.zero		1


	//   ....[86]....
        /*0664*/ 	.word	0x00006aa0
        /*0668*/ 	.word	0x00000054
        /*066c*/ 	.word	0x000000e0
        /*0670*/ 	.short	0x010a
        /*0672*/ 	.byte	0xff
	.zero		1


	//   ....[87]....
        /*0674*/ 	.word	0x000072f0
        /*0678*/ 	.word	0x00000000
        /*067c*/ 	.word	0x00000000
        /*0680*/ 	.short	0x0101
        /*0682*/ 	.byte	0xff
	.zero		1


	//   ....[88]....
        /*0684*/ 	.word	0x00007300
        /*0688*/ 	.word	0x00000002
        /*068c*/ 	.word	0x00000080
        /*0690*/ 	.short	0x010a
        /*0692*/ 	.byte	0xff
	.zero		1


	//   ....[89]....
        /*0694*/ 	.word	0x000073c0
        /*0698*/ 	.word	0x00000002
        /*069c*/ 	.word	0x00000080
        /*06a0*/ 	.short	0x010a
        /*06a2*/ 	.byte	0xff
	.zero		1


	//   ....[90]....
        /*06a4*/ 	.word	0x00007c80
        /*06a8*/ 	.word	0x00000002
        /*06ac*/ 	.word	0x00000000
        /*06b0*/ 	.short	0x0101
        /*06b2*/ 	.byte	0xff
	.zero		1


	//   ....[91]....
        /*06b4*/ 	.word	0x00007ca0
        /*06b8*/ 	.word	0x00000000
        /*06bc*/ 	.word	0x00000080
        /*06c0*/ 	.short	0x010a
        /*06c2*/ 	.byte	0xff
	.zero		1


	//   ....[92]....
        /*06c4*/ 	.word	0x00007d50
        /*06c8*/ 	.word	0x00000000
        /*06cc*/ 	.word	0x00000080
        /*06d0*/ 	.short	0x010a
        /*06d2*/ 	.byte	0xff
	.zero		1


	//   ....[93]....
        /*06d4*/ 	.word	0x00008600
        /*06d8*/ 	.word	0x00000010
        /*06dc*/ 	.word	0x00000000
        /*06e0*/ 	.short	0x0101
        /*06e2*/ 	.byte	0xff
	.zero		1


	//   ....[94]....
        /*06e4*/ 	.word	0x00008620
        /*06e8*/ 	.word	0x00000002
        /*06ec*/ 	.word	0x00000080
        /*06f0*/ 	.short	0x010a
        /*06f2*/ 	.byte	0xff
	.zero		1


	//   ....[95]....
        /*06f4*/ 	.word	0x000086d0
        /*06f8*/ 	.word	0x00000002
        /*06fc*/ 	.word	0x00000080
        /*0700*/ 	.short	0x010a
        /*0702*/ 	.byte	0xff
	.zero		1


	//   ....[96]....
        /*0704*/ 	.word	0x00008ca0
        /*0708*/ 	.word	0x000000ff
        /*070c*/ 	.word	0x00000000
        /*0710*/ 	.short	0x0101
        /*0712*/ 	.byte	0x04
	.zero		1


	//   ....[97]....
        /*0714*/ 	.word	0x00008fe0
        /*0718*/ 	.word	0x00000000
        /*071c*/ 	.word	0x00000000
        /*0720*/ 	.short	0x0101
        /*0722*/ 	.byte	0xff
	.zero		1


	//   ....[98]....
        /*0724*/ 	.word	0x00009250
        /*0728*/ 	.word	0x000000ff
        /*072c*/ 	.word	0x00000000
        /*0730*/ 	.short	0x0101
        /*0732*/ 	.byte	0x04
	.zero		1


	//   ....[99]....
        /*0734*/ 	.word	0x00009280
        /*0738*/ 	.word	0x00000000
        /*073c*/ 	.word	0x00000040
        /*0740*/ 	.short	0x010a
        /*0742*/ 	.byte	0xff
	.zero		1


	//   ....[100]....
        /*0744*/ 	.word	0x000092e0
        /*0748*/ 	.word	0x00000000
        /*074c*/ 	.word	0x00000040
        /*0750*/ 	.short	0x010a
        /*0752*/ 	.byte	0xff
	.zero		1


	//   ....[101]....
        /*0754*/ 	.word	0x00009340
        /*0758*/ 	.word	0x00000000
        /*075c*/ 	.word	0x000000d0
        /*0760*/ 	.short	0x010a
        /*0762*/ 	.byte	0xff
	.zero		1


	//   ....[102]....
        /*0764*/ 	.word	0x000093a0
        /*0768*/ 	.word	0x00000000
        /*076c*/ 	.word	0x00000000
        /*0770*/ 	.short	0x010a
        /*0772*/ 	.byte	0xff
	.zero		1


	//   ....[103]....
        /*0774*/ 	.word	0x00009400
        /*0778*/ 	.word	0x00000000
        /*077c*/ 	.word	0x00000000
        /*0780*/ 	.short	0x010a
        /*0782*/ 	.byte	0xff
	.zero		1


	//   ....[104]....
        /*0784*/ 	.word	0x00009460
        /*0788*/ 	.word	0x00000000
        /*078c*/ 	.word	0x00000000
        /*0790*/ 	.short	0x010a
        /*0792*/ 	.byte	0xff
	.zero		1


	//   ....[105]....
        /*0794*/ 	.word	0x000094c0
        /*0798*/ 	.word	0x00000000
        /*079c*/ 	.word	0x00000000
        /*07a0*/ 	.short	0x010a
        /*07a2*/ 	.byte	0xff
	.zero		1


	//   ....[106]....
        /*07a4*/ 	.word	0x00009520
        /*07a8*/ 	.word	0x00000000
        /*07ac*/ 	.word	0x00000000
        /*07b0*/ 	.short	0x010a
        /*07b2*/ 	.byte	0xff
	.zero		1


	//   ....[107]....
        /*07b4*/ 	.word	0x00009580
        /*07b8*/ 	.word	0x00000000
        /*07bc*/ 	.word	0x00000000
        /*07c0*/ 	.short	0x010a
        /*07c2*/ 	.byte	0xff
	.zero		1


	//   ....[108]....
        /*07c4*/ 	.word	0x000095e0
        /*07c8*/ 	.word	0x00000000
        /*07cc*/ 	.word	0x00000000
        /*07d0*/ 	.short	0x010a
        /*07d2*/ 	.byte	0xff
	.zero		1


	//   ....[109]....
        /*07d4*/ 	.word	0x00009640
        /*07d8*/ 	.word	0x00000004
        /*07dc*/ 	.word	0x000000d8
        /*07e0*/ 	.short	0x010a
        /*07e2*/ 	.byte	0xff
	.zero		1


	//   ....[110]....
        /*07e4*/ 	.word	0x000096a0
        /*07e8*/ 	.word	0x00000004
        /*07ec*/ 	.word	0x000000d0
        /*07f0*/ 	.short	0x010a
        /*07f2*/ 	.byte	0xff
	.zero		1


	//   ....[111]....
        /*07f4*/ 	.word	0x00009700
        /*07f8*/ 	.word	0x00000000
        /*07fc*/ 	.word	0x000000d0
        /*0800*/ 	.short	0x010a
        /*0802*/ 	.byte	0xff
	.zero		1


	//   ....[112]....
        /*0804*/ 	.word	0x00009760
        /*0808*/ 	.word	0x00000000
        /*080c*/ 	.word	0x000000f0
        /*0810*/ 	.short	0x010a
        /*0812*/ 	.byte	0xff
	.zero		1


	//   ....[113]....
        /*0814*/ 	.word	0x000097c0
        /*0818*/ 	.word	0x00000000
        /*081c*/ 	.word	0x00000000
        /*0820*/ 	.short	0x010a
        /*0822*/ 	.byte	0xff
	.zero		1


	//   ....[114]....
        /*0824*/ 	.word	0x00009820
        /*0828*/ 	.word	0x00000000
        /*082c*/ 	.word	0x00000000
        /*0830*/ 	.short	0x010a
        /*0832*/ 	.byte	0xff
	.zero		1


	//   ....[115]....
        /*0834*/ 	.word	0x00009880
        /*0838*/ 	.word	0x00000000
        /*083c*/ 	.word	0x00000000
        /*0840*/ 	.short	0x010a
        /*0842*/ 	.byte	0xff
	.zero		1


	//   ....[116]....
        /*0844*/ 	.word	0x000098e0
        /*0848*/ 	.word	0x00000000
        /*084c*/ 	.word	0x000000d0
        /*0850*/ 	.short	0x010a
        /*0852*/ 	.byte	0xff
	.zero		1


	//   ....[117]....
        /*0854*/ 	.word	0x00009940
        /*0858*/ 	.word	0x00000000
        /*085c*/ 	.word	0x000000c8
        /*0860*/ 	.short	0x010a
        /*0862*/ 	.byte	0xff
	.zero		1


	//   ....[118]....
        /*0864*/ 	.word	0x000099a0
        /*0868*/ 	.word	0x00000002
        /*086c*/ 	.word	0x000000a0
        /*0870*/ 	.short	0x010a
        /*0872*/ 	.byte	0xff
	.zero		1


	//   ....[119]....
        /*0874*/ 	.word	0x00009a00
        /*0878*/ 	.word	0x00000002
        /*087c*/ 	.word	0x000000a8
        /*0880*/ 	.short	0x010a
        /*0882*/ 	.byte	0xff
	.zero		1


	//   ....[120]....
        /*0884*/ 	.word	0x00009a60
        /*0888*/ 	.word	0x00000002
        /*088c*/ 	.word	0x000000b0
        /*0890*/ 	.short	0x010a
        /*0892*/ 	.byte	0xff
	.zero		1


	//   ....[121]....
        /*0894*/ 	.word	0x00009ac0
        /*0898*/ 	.word	0x00000000
        /*089c*/ 	.word	0x000000b8
        /*08a0*/ 	.short	0x010a
        /*08a2*/ 	.byte	0xff
	.zero		1


	//   ....[122]....
        /*08a4*/ 	.word	0x00009b20
        /*08a8*/ 	.word	0x00000000
        /*08ac*/ 	.word	0x000000a0
        /*08b0*/ 	.short	0x010a
        /*08b2*/ 	.byte	0xff
	.zero		1


	//   ....[123]....
        /*08b4*/ 	.word	0x00009b80
        /*08b8*/ 	.word	0x00000000
        /*08bc*/ 	.word	0x000000a8
        /*08c0*/ 	.short	0x010a
        /*08c2*/ 	.byte	0xff
	.zero		1


	//   ....[124]....
        /*08c4*/ 	.word	0x00009be0
        /*08c8*/ 	.word	0x00000000
        /*08cc*/ 	.word	0x000000b0
        /*08d0*/ 	.short	0x010a
        /*08d2*/ 	.byte	0xff
	.zero		1


	//   ....[125]....
        /*08d4*/ 	.word	0x00009c40
        /*08d8*/ 	.word	0x00000000
        /*08dc*/ 	.word	0x000000d0
        /*08e0*/ 	.short	0x010a
        /*08e2*/ 	.byte	0xff
	.zero		1


	//   ....[126]....
        /*08e4*/ 	.word	0x00009ca0
        /*08e8*/ 	.word	0x00000002
        /*08ec*/ 	.word	0x00000080
        /*08f0*/ 	.short	0x010a
        /*08f2*/ 	.byte	0xff
	.zero		1


	//   ....[127]....
        /*08f4*/ 	.word	0x00009cf0
        /*08f8*/ 	.word	0x00000054
        /*08fc*/ 	.word	0x000000e0
        /*0900*/ 	.short	0x010a
        /*0902*/ 	.byte	0xff
	.zero		1


	//   ....[128]....
        /*0904*/ 	.word	0x00009d40
        /*0908*/ 	.word	0x00000002
        /*090c*/ 	.word	0x00000080
        /*0910*/ 	.short	0x010a
        /*0912*/ 	.byte	0xff
	.zero		1


	//   ....[129]....
        /*0914*/ 	.word	0x00009d90
        /*0918*/ 	.word	0x00000000
        /*091c*/ 	.word	0x00000080
        /*0920*/ 	.short	0x010a
        /*0922*/ 	.byte	0xff
	.zero		1


	//   ....[130]....
        /*0924*/ 	.word	0x00009de0
        /*0928*/ 	.word	0x00000002
        /*092c*/ 	.word	0x00000080
        /*0930*/ 	.short	0x010a
        /*0932*/ 	.byte	0xff
	.zero		1


	//----- nvinfo : EIATTR_NUM_MBARRIERS
	.align		4
.L_47:
        /*0934*/ 	.byte	0x03, 0x38
        /*0936*/ 	.short	0x0020


	//----- nvinfo : EIATTR_EXIT_INSTR_OFFSETS
	.align		4
        /*0938*/ 	.byte	0x04, 0x1c
        /*093a*/ 	.short	(.L_49 - .L_48)


	//   ....[0]....
.L_48:
        /*093c*/ 	.word	0x000030e0


	//   ....[1]....
        /*0940*/ 	.word	0x00003390


	//   ....[2]....
        /*0944*/ 	.word	0x000033f0


	//   ....[3]....
        /*0948*/ 	.word	0x00004250


	//   ....[4]....
        /*094c*/ 	.word	0x000055f0


	//   ....[5]....
        /*0950*/ 	.word	0x00005630


	//   ....[6]....
        /*0954*/ 	.word	0x00009130


	//   ....[7]....
        /*0958*/ 	.word	0x000091b0


	//   ....[8]....
        /*095c*/ 	.word	0x000091e0


	//   ....[9]....
        /*0960*/ 	.word	0x00009260


	//----- nvinfo : EIATTR_MAX_THREADS
	.align		4
.L_49:
        /*0964*/ 	.byte	0x04, 0x05
        /*0966*/ 	.short	(.L_51 - .L_50)
.L_50:
        /*0968*/ 	.word	0x00000100
        /*096c*/ 	.word	0x00000001
        /*0970*/ 	.word	0x00000001


	//----- nvinfo : EIATTR_CRS_STACK_SIZE
	.align		4
.L_51:
        /*0974*/ 	.byte	0x04, 0x1e
        /*0976*/ 	.short	(.L_53 - .L_52)
.L_52:
        /*0978*/ 	.word	0x00000000


	//----- nvinfo : EIATTR_CBANK_PARAM_SIZE
	.align		4
.L_53:
        /*097c*/ 	.byte	0x03, 0x19
        /*097e*/ 	.short	0x0900


	//----- nvinfo : EIATTR_PARAM_CBANK
	.align		4
        /*0980*/ 	.byte	0x04, 0x0a
        /*0982*/ 	.short	(.L_55 - .L_54)
	.align		4
.L_54:
        /*0984*/ 	.word	index@(.nv.constant0._ZN7cutlass13device_kernelINS_4conv6kernel13ConvUniversalINS1_16ConvProblemShapeILNS1_8OperatorE0ELi3EEENS1_10collective14CollectiveConvINS1_47MainloopSm100TmaUmmaWarpSpecializedImplicitGemmILS5_0ELi8ELi3ELi1ELi2EN4cute5tupleIJNSA_1CILi2EEENSC_ILi1EEESE_EEEEENSB_IJNSC_ILi64EEENSC_ILi128EEENSB_IJNSC_ILi32EEEEEEEEENS_10tfloat32_tESM_NSA_8TiledMMAINSA_8MMA_AtomIJNSA_17SM100_MMA_TF32_SSISM_SM_fLi64ELi128ELNSA_4UMMA5MajorE0ELSR_0ELNSQ_7ScaleInE0ELSS_0EEEEEENSA_6LayoutINSB_IJSE_SE_SE_EEENSB_IJNSC_ILi0EEESX_SX_EEEEENSB_IJNSA_10UnderscoreES10_S10_EEEEENS7_6detail27Sm100ImplicitGemmTileTraitsINSA_20SM90_TMA_LOAD_IM2COLENSA_14ComposedLayoutINSA_7SwizzleILi3ELi4ELi3EEENSA_18smem_ptr_flag_bitsILi32EEENSV_INSB_IJNSC_ILi8EEESJ_EEENSB_IJSJ_SE_EEEEEEEvEENS14_INSA_23SM90_TMA_LOAD_MULTICASTES1F_vEEEENS_8epilogue10collective18CollectiveEpilogueINS1K_23Sm100TmaWarpSpecializedILi4ELi2ELi16ELb1ELb0EEEJSL_NSB_IJNSV_ISH_SE_EENSV_ISJ_SE_EEEEESM_NSB_IJNSB_IJllllEEESE_SX_EEESM_S1T_NS1K_6fusion15FusionCallbacksIS1O_NS1U_17LinearCombinationISM_fSM_fLNS_15FloatRoundStyleE2EEESL_S1R_JEEENSA_5SM1004TMEM4LOAD26SM100_TMEM_LOAD_16dp128b8xES15_S1F_NSA_17SM75_U32x4_LDSM_NENSA_21SM90_TMA_STORE_IM2COLES1F_NSA_17SM90_U32x4_STSM_NENSA_39AutoVectorizingCopyWithAssumedAlignmentILi128EEEEEEvvEEEEvNT_6ParamsE)
        /*0988*/ 	.short	0x0380
        /*098a*/ 	.short	0x0900


	//----- nvinfo : EIATTR_SW_WAR
	.align		4
.L_55:
        /*098c*/ 	.byte	0x04, 0x36
        /*098e*/ 	.short	(.L_57 - .L_56)
.L_56:
        /*0990*/ 	.word	0x00000008
.L_57:


//--------------------- .nv.callgraph             --------------------------
	.section	.nv.callgraph,"",@"SHT_CUDA_CALLGRAPH"
	.align	4
	.sectionentsize	8
	.align		4
        /*0000*/ 	.word	0x00000000
	.align		4
        /*0004*/ 	.word	0xffffffff
	.align		4
        /*0008*/ 	.word	index@(_ZN7cutlass13device_kernelINS_4conv6kernel13ConvUniversalINS1_16ConvProblemShapeILNS1_8OperatorE0ELi3EEENS1_10collective14CollectiveConvINS1_47MainloopSm100TmaUmmaWarpSpecializedImplicitGemmILS5_0ELi8ELi3ELi1ELi2EN4cute5tupleIJNSA_1CILi2EEENSC_ILi1EEESE_EEEEENSB_IJNSC_ILi64EEENSC_ILi128EEENSB_IJNSC_ILi32EEEEEEEEENS_10tfloat32_tESM_NSA_8TiledMMAINSA_8MMA_AtomIJNSA_17SM100_MMA_TF32_SSISM_SM_fLi64ELi128ELNSA_4UMMA5MajorE0ELSR_0ELNSQ_7ScaleInE0ELSS_0EEEEEENSA_6LayoutINSB_IJSE_SE_SE_EEENSB_IJNSC_ILi0EEESX_SX_EEEEENSB_IJNSA_10UnderscoreES10_S10_EEEEENS7_6detail27Sm100ImplicitGemmTileTraitsINSA_20SM90_TMA_LOAD_IM2COLENSA_14ComposedLayoutINSA_7SwizzleILi3ELi4ELi3EEENSA_18smem_ptr_flag_bitsILi32EEENSV_INSB_IJNSC_ILi8EEESJ_EEENSB_IJSJ_SE_EEEEEEEvEENS14_INSA_23SM90_TMA_LOAD_MULTICASTES1F_vEEEENS_8epilogue10collective18CollectiveEpilogueINS1K_23Sm100TmaWarpSpecializedILi4ELi2ELi16ELb1ELb0EEEJSL_NSB_IJNSV_ISH_SE_EENSV_ISJ_SE_EEEEESM_NSB_IJNSB_IJllllEEESE_SX_EEESM_S1T_NS1K_6fusion15FusionCallbacksIS1O_NS1U_17LinearCombinationISM_fSM_fLNS_15FloatRoundStyleE2EEESL_S1R_JEEENSA_5SM1004TMEM4LOAD26SM100_TMEM_LOAD_16dp128b8xES15_S1F_NSA_17SM75_U32x4_LDSM_NENSA_21SM90_TMA_STORE_IM2COLES1F_NSA_17SM90_U32x4_STSM_NENSA_39AutoVectorizingCopyWithAssumedAlignmentILi128EEEEEEvvEEEEvNT_6ParamsE)
	.align		4
        /*000c*/ 	.word	index@(__assertfail)
	.align		4
        /*0010*/ 	.word	0x00000000
	.align		4
        /*0014*/ 	.word	0xfffffffe
	.align		4
        /*0018*/ 	.word	0x00000000
	.align		4
        /*001c*/ 	.word	0xfffffffd
	.align		4
        /*0020*/ 	.word	0x00000000
	.align		4
        /*0024*/ 	.word	0xfffffffc


//--------------------- .nv.constant4             --------------------------
	.section	.nv.constant4,"a",@progbits
	.align	8
	.align		8
.nv.constant4:
        /*0000*/ 	.dword	__assertfail
	.align		8
        /*0008*/ 	.dword	__unnamed_1
	.align		8
        /*0010*/ 	.dword	__unnamed_2
	.align		8
        /*0018*/ 	.dword	_ZN39_INTERNAL_0f1fe76e_4_k_cu_bc4badab_33114cuda3std3__45__cpo5beginE
	.align		8
        /*0020*/ 	.dword	_ZN39_INTERNAL_0f1fe76e_4_k_cu_bc4badab_33114cuda3std3__45__cpo3endE
	.align		8
        /*0028*/ 	.dword	_ZN39_INTERNAL_0f1fe76e_4_k_cu_bc4badab_33114cuda3std3__45__cpo6cbeginE
	.align		8
        /*0030*/ 	.dword	_ZN39_INTERNAL_0f1fe76e_4_k_cu_bc4badab_33114cuda3std3__45__cpo4cendE
	.align		8
        /*0038*/ 	.dword	_ZN39_INTERNAL_0f1fe76e_4_k_cu_bc4badab_33114cuda3std3__441_GLOBAL__N__0f1fe76e_4_k_cu_bc4badab_33116ignoreE
	.align		8
        /*0040*/ 	.dword	_ZN39_INTERNAL_0f1fe76e_4_k_cu_bc4badab_33114cuda3std3__419piecewise_constructE
	.align		8
        /*0048*/ 	.dword	_ZN39_INTERNAL_0f1fe76e_4_k_cu_bc4badab_33114cuda3std3__48in_placeE
	.align		8
        /*0050*/ 	.dword	_ZN39_INTERNAL_0f1fe76e_4_k_cu_bc4badab_33114cuda3std6ranges3__45__cpo4swapE
	.align		8
        /*0058*/ 	.dword	_ZN39_INTERNAL_0f1fe76e_4_k_cu_bc4badab_33114cuda3std6ranges3__45__cpo9iter_moveE
	.align		8
        /*0060*/ 	.dword	_ZN39_INTERNAL_0f1fe76e_4_k_cu_bc4badab_33114cute7productE
	.align		8
        /*0068*/ 	.dword	_ZN39_INTERNAL_0f1fe76e_4_k_cu_bc4badab_33114cute1_E
	.align		8
        /*0070*/ 	.dword	$str$27
	.align		8
        /*0078*/ 	.dword	$str$28
	.align		8
        /*0080*/ 	.dword	$str$29
	.align		8
        /*0088*/ 	.dword	$str$30


//--------------------- .text._ZN7cutlass13device_kernelINS_4conv6kernel13ConvUniversalINS1_16ConvProblemShapeILNS1_8OperatorE0ELi3EEENS1_10collective14CollectiveConvINS1_47MainloopSm100TmaUmmaWarpSpecializedImplicitGemmILS5_0ELi8ELi3ELi1ELi2EN4cute5tupleIJNSA_1CILi2EEENSC_ILi1EEESE_EEEEENSB_IJNSC_ILi64EEENSC_ILi128EEENSB_IJNSC_ILi32EEEEEEEEENS_10tfloat32_tESM_NSA_8TiledMMAINSA_8MMA_AtomIJNSA_17SM100_MMA_TF32_SSISM_SM_fLi64ELi128ELNSA_4UMMA5MajorE0ELSR_0ELNSQ_7ScaleInE0ELSS_0EEEEEENSA_6LayoutINSB_IJSE_SE_SE_EEENSB_IJNSC_ILi0EEESX_SX_EEEEENSB_IJNSA_10UnderscoreES10_S10_EEEEENS7_6detail27Sm100ImplicitGemmTileTraitsINSA_20SM90_TMA_LOAD_IM2COLENSA_14ComposedLayoutINSA_7SwizzleILi3ELi4ELi3EEENSA_18smem_ptr_flag_bitsILi32EEENSV_INSB_IJNSC_ILi8EEESJ_EEENSB_IJSJ_SE_EEEEEEEvEENS14_INSA_23SM90_TMA_LOAD_MULTICASTES1F_vEEEENS_8epilogue10collective18CollectiveEpilogueINS1K_23Sm100TmaWarpSpecializedILi4ELi2ELi16ELb1ELb0EEEJSL_NSB_IJNSV_ISH_SE_EENSV_ISJ_SE_EEEEESM_NSB_IJNSB_IJllllEEESE_SX_EEESM_S1T_NS1K_6fusion15FusionCallbacksIS1O_NS1U_17LinearCombinationISM_fSM_fLNS_15FloatRoundStyleE2EEESL_S1R_JEEENSA_5SM1004TMEM4LOAD26SM100_TMEM_LOAD_16dp128b8xES15_S1F_NSA_17SM75_U32x4_LDSM_NENSA_21SM90_TMA_STORE_IM2COLES1F_NSA_17SM90_U32x4_STSM_NENSA_39AutoVectorizingCopyWithAssumedAlignmentILi128EEEEEEvvEEEEvNT_6ParamsE --------------------------
	.section	.text._ZN7cutlass13device_kernelINS_4conv6kernel13ConvUniversalINS1_16ConvProblemShapeILNS1_8OperatorE0ELi3EEENS1_10collective14CollectiveConvINS1_47MainloopSm100TmaUmmaWarpSpecializedImplicitGemmILS5_0ELi8ELi3ELi1ELi2EN4cute5tupleIJNSA_1CILi2EEENSC_ILi1EEESE_EEEEENSB_IJNSC_ILi64EEENSC_ILi128EEENSB_IJNSC_ILi32EEEEEEEEENS_10tfloat32_tESM_NSA_8TiledMMAINSA_8MMA_AtomIJNSA_17SM100_MMA_TF32_SSISM_SM_fLi64ELi128ELNSA_4UMMA5MajorE0ELSR_0ELNSQ_7ScaleInE0ELSS_0EEEEEENSA_6LayoutINSB_IJSE_SE_SE_EEENSB_IJNSC_ILi0EEESX_SX_EEEEENSB_IJNSA_10UnderscoreES10_S10_EEEEENS7_6detail27Sm100ImplicitGemmTileTraitsINSA_20SM90_TMA_LOAD_IM2COLENSA_14ComposedLayoutINSA_7SwizzleILi3ELi4ELi3EEENSA_18smem_ptr_flag_bitsILi32EEENSV_INSB_IJNSC_ILi8EEESJ_EEENSB_IJSJ_SE_EEEEEEEvEENS14_INSA_23SM90_TMA_LOAD_MULTICASTES1F_vEEEENS_8epilogue10collective18CollectiveEpilogueINS1K_23Sm100TmaWarpSpecializedILi4ELi2ELi16ELb1ELb0EEEJSL_NSB_IJNSV_ISH_SE_EENSV_ISJ_SE_EEEEESM_NSB_IJNSB_IJllllEEESE_SX_EEESM_S1T_NS1K_6fusion15FusionCallbacksIS1O_NS1U_17LinearCombinationISM_fSM_fLNS_15FloatRoundStyleE2EEESL_S1R_JEEENSA_5SM1004TMEM4LOAD26SM100_TMEM_LOAD_16dp128b8xES15_S1F_NSA_17SM75_U32x4_LDSM_NENSA_21SM90_TMA_STORE_IM2COLES1F_NSA_17SM90_U32x4_STSM_NENSA_39AutoVectorizingCopyWithAssumedAlignmentILi128EEEEEEvvEEEEvNT_6ParamsE,"ax",@progbits
	.align	128
.text._ZN7cutlass13device_kernelINS_4conv6kernel13ConvUniversalINS1_16ConvProblemShapeILNS1_8OperatorE0ELi3EEENS1_10collective14CollectiveConvINS1_47MainloopSm100TmaUmmaWarpSpecializedImplicitGemmILS5_0ELi8ELi3ELi1ELi2EN4cute5tupleIJNSA_1CILi2EEENSC_ILi1EEESE_EEEEENSB_IJNSC_ILi64EEENSC_ILi128EEENSB_IJNSC_ILi32EEEEEEEEENS_10tfloat32_tESM_NSA_8TiledMMAINSA_8MMA_AtomIJNSA_17SM100_MMA_TF32_SSISM_SM_fLi64ELi128ELNSA_4UMMA5MajorE0ELSR_0ELNSQ_7ScaleInE0ELSS_0EEEEEENSA_6LayoutINSB_IJSE_SE_SE_EEENSB_IJNSC_ILi0EEESX_SX_EEEEENSB_IJNSA_10UnderscoreES10_S10_EEEEENS7_6detail27Sm100ImplicitGemmTileTraitsINSA_20SM90_TMA_LOAD_IM2COLENSA_14ComposedLayoutINSA_7SwizzleILi3ELi4ELi3EEENSA_18smem_ptr_flag_bitsILi32EEENSV_INSB_IJNSC_ILi8EEESJ_EEENSB_IJSJ_SE_EEEEEEEvEENS14_INSA_23SM90_TMA_LOAD_MULTICASTES1F_vEEEENS_8epilogue10collective18CollectiveEpilogueINS1K_23Sm100TmaWarpSpecializedILi4ELi2ELi16ELb1ELb0EEEJSL_NSB_IJNSV_ISH_SE_EENSV_ISJ_SE_EEEEESM_NSB_IJNSB_IJllllEEESE_SX_EEESM_S1T_NS1K_6fusion15FusionCallbacksIS1O_NS1U_17LinearCombinationISM_fSM_fLNS_15FloatRoundStyleE2EEESL_S1R_JEEENSA_5SM1004TMEM4LOAD26SM100_TMEM_LOAD_16dp128b8xES15_S1F_NSA_17SM75_U32x4_LDSM_NENSA_21SM90_TMA_STORE_IM2COLES1F_NSA_17SM90_U32x4_STSM_NENSA_39AutoVectorizingCopyWithAssumedAlignmentILi128EEEEEEvvEEEEvNT_6ParamsE:
        .type           _ZN7cutlass13device_kernelINS_4conv6kernel13ConvUniversalINS1_16ConvProblemShapeILNS1_8OperatorE0ELi3EEENS1_10collective14CollectiveConvINS1_47MainloopSm100TmaUmmaWarpSpecializedImplicitGemmILS5_0ELi8ELi3ELi1ELi2EN4cute5tupleIJNSA_1CILi2EEENSC_ILi1EEESE_EEEEENSB_IJNSC_ILi64EEENSC_ILi128EEENSB_IJNSC_ILi32EEEEEEEEENS_10tfloat32_tESM_NSA_8TiledMMAINSA_8MMA_AtomIJNSA_17SM100_MMA_TF32_SSISM_SM_fLi64ELi128ELNSA_4UMMA5MajorE0ELSR_0ELNSQ_7ScaleInE0ELSS_0EEEEEENSA_6LayoutINSB_IJSE_SE_SE_EEENSB_IJNSC_ILi0EEESX_SX_EEEEENSB_IJNSA_10UnderscoreES10_S10_EEEEENS7_6detail27Sm100ImplicitGemmTileTraitsINSA_20SM90_TMA_LOAD_IM2COLENSA_14ComposedLayoutINSA_7SwizzleILi3ELi4ELi3EEENSA_18smem_ptr_flag_bitsILi32EEENSV_INSB_IJNSC_ILi8EEESJ_EEENSB_IJSJ_SE_EEEEEEEvEENS14_INSA_23SM90_TMA_LOAD_MULTICASTES1F_vEEEENS_8epilogue10collective18CollectiveEpilogueINS1K_23Sm100TmaWarpSpecializedILi4ELi2ELi16ELb1ELb0EEEJSL_NSB_IJNSV_ISH_SE_EENSV_ISJ_SE_EEEEESM_NSB_IJNSB_IJllllEEESE_SX_EEESM_S1T_NS1K_6fusion15FusionCallbacksIS1O_NS1U_17LinearCombinationISM_fSM_fLNS_15FloatRoundStyleE2EEESL_S1R_JEEENSA_5SM1004TMEM4LOAD26SM100_TMEM_LOAD_16dp128b8xES15_S1F_NSA_17SM75_U32x4_LDSM_NENSA_21SM90_TMA_STORE_IM2COLES1F_NSA_17SM90_U32x4_STSM_NENSA_39AutoVectorizingCopyWithAssumedAlignmentILi128EEEEEEvvEEEEvNT_6ParamsE,@function
        .size           _ZN7cutlass13device_kernelINS_4conv6kernel13ConvUniversalINS1_16ConvProblemShapeILNS1_8OperatorE0ELi3EEENS1_10collective14CollectiveConvINS1_47MainloopSm100TmaUmmaWarpSpecializedImplicitGemmILS5_0ELi8ELi3ELi1ELi2EN4cute5tupleIJNSA_1CILi2EEENSC_ILi1EEESE_EEEEENSB_IJNSC_ILi64EEENSC_ILi128EEENSB_IJNSC_ILi32EEEEEEEEENS_10tfloat32_tESM_NSA_8TiledMMAINSA_8MMA_AtomIJNSA_17SM100_MMA_TF32_SSISM_SM_fLi64ELi128ELNSA_4UMMA5MajorE0ELSR_0ELNSQ_7ScaleInE0ELSS_0EEEEEENSA_6LayoutINSB_IJSE_SE_SE_EEENSB_IJNSC_ILi0EEESX_SX_EEEEENSB_IJNSA_10UnderscoreES10_S10_EEEEENS7_6detail27Sm100ImplicitGemmTileTraitsINSA_20SM90_TMA_LOAD_IM2COLENSA_14ComposedLayoutINSA_7SwizzleILi3ELi4ELi3EEENSA_18smem_ptr_flag_bitsILi32EEENSV_INSB_IJNSC_ILi8EEESJ_EEENSB_IJSJ_SE_EEEEEEEvEENS14_INSA_23SM90_TMA_LOAD_MULTICASTES1F_vEEEENS_8epilogue10collective18CollectiveEpilogueINS1K_23Sm100TmaWarpSpecializedILi4ELi2ELi16ELb1ELb0EEEJSL_NSB_IJNSV_ISH_SE_EENSV_ISJ_SE_EEEEESM_NSB_IJNSB_IJllllEEESE_SX_EEESM_S1T_NS1K_6fusion15FusionCallbacksIS1O_NS1U_17LinearCombinationISM_fSM_fLNS_15FloatRoundStyleE2EEESL_S1R_JEEENSA_5SM1004TMEM4LOAD26SM100_TMEM_LOAD_16dp128b8xES15_S1F_NSA_17SM75_U32x4_LDSM_NENSA_21SM90_TMA_STORE_IM2COLES1F_NSA_17SM90_U32x4_STSM_NENSA_39AutoVectorizingCopyWithAssumedAlignmentILi128EEEEEEvvEEEEvNT_6ParamsE,(.L_x_186 - _ZN7cutlass13device_kernelINS_4conv6kernel13ConvUniversalINS1_16ConvProblemShapeILNS1_8OperatorE0ELi3EEENS1_10collective14CollectiveConvINS1_47MainloopSm100TmaUmmaWarpSpecializedImplicitGemmILS5_0ELi8ELi3ELi1ELi2EN4cute5tupleIJNSA_1CILi2EEENSC_ILi1EEESE_EEEEENSB_IJNSC_ILi64EEENSC_ILi128EEENSB_IJNSC_ILi32EEEEEEEEENS_10tfloat32_tESM_NSA_8TiledMMAINSA_8MMA_AtomIJNSA_17SM100_MMA_TF32_SSISM_SM_fLi64ELi128ELNSA_4UMMA5MajorE0ELSR_0ELNSQ_7ScaleInE0ELSS_0EEEEEENSA_6LayoutINSB_IJSE_SE_SE_EEENSB_IJNSC_ILi0EEESX_SX_EEEEENSB_IJNSA_10UnderscoreES10_S10_EEEEENS7_6detail27Sm100ImplicitGemmTileTraitsINSA_20SM90_TMA_LOAD_IM2COLENSA_14ComposedLayoutINSA_7SwizzleILi3ELi4ELi3EEENSA_18smem_ptr_flag_bitsILi32EEENSV_INSB_IJNSC_ILi8EEESJ_EEENSB_IJSJ_SE_EEEEEEEvEENS14_INSA_23SM90_TMA_LOAD_MULTICASTES1F_vEEEENS_8epilogue10collective18CollectiveEpilogueINS1K_23Sm100TmaWarpSpecializedILi4ELi2ELi16ELb1ELb0EEEJSL_NSB_IJNSV_ISH_SE_EENSV_ISJ_SE_EEEEESM_NSB_IJNSB_IJllllEEESE_SX_EEESM_S1T_NS1K_6fusion15FusionCallbacksIS1O_NS1U_17LinearCombinationISM_fSM_fLNS_15FloatRoundStyleE2EEESL_S1R_JEEENSA_5SM1004TMEM4LOAD26SM100_TMEM_LOAD_16dp128b8xES15_S1F_NSA_17SM75_U32x4_LDSM_NENSA_21SM90_TMA_STORE_IM2COLES1F_NSA_17SM90_U32x4_STSM_NENSA_39AutoVectorizingCopyWithAssumedAlignmentILi128EEEEEEvvEEEEvNT_6ParamsE)
        .other          _ZN7cutlass13device_kernelINS_4conv6kernel13ConvUniversalINS1_16ConvProblemShapeILNS1_8OperatorE0ELi3EEENS1_10collective14CollectiveConvINS1_47MainloopSm100TmaUmmaWarpSpecializedImplicitGemmILS5_0ELi8ELi3ELi1ELi2EN4cute5tupleIJNSA_1CILi2EEENSC_ILi1EEESE_EEEEENSB_IJNSC_ILi64EEENSC_ILi128EEENSB_IJNSC_ILi32EEEEEEEEENS_10tfloat32_tESM_NSA_8TiledMMAINSA_8MMA_AtomIJNSA_17SM100_MMA_TF32_SSISM_SM_fLi64ELi128ELNSA_4UMMA5MajorE0ELSR_0ELNSQ_7ScaleInE0ELSS_0EEEEEENSA_6LayoutINSB_IJSE_SE_SE_EEENSB_IJNSC_ILi0EEESX_SX_EEEEENSB_IJNSA_10UnderscoreES10_S10_EEEEENS7_6detail27Sm100ImplicitGemmTileTraitsINSA_20SM90_TMA_LOAD_IM2COLENSA_14ComposedLayoutINSA_7SwizzleILi3ELi4ELi3EEENSA_18smem_ptr_flag_bitsILi32EEENSV_INSB_IJNSC_ILi8EEESJ_EEENSB_IJSJ_SE_EEEEEEEvEENS14_INSA_23SM90_TMA_LOAD_MULTICASTES1F_vEEEENS_8epilogue10collective18CollectiveEpilogueINS1K_23Sm100TmaWarpSpecializedILi4ELi2ELi16ELb1ELb0EEEJSL_NSB_IJNSV_ISH_SE_EENSV_ISJ_SE_EEEEESM_NSB_IJNSB_IJllllEEESE_SX_EEESM_S1T_NS1K_6fusion15FusionCallbacksIS1O_NS1U_17LinearCombinationISM_fSM_fLNS_15FloatRoundStyleE2EEESL_S1R_JEEENSA_5SM1004TMEM4LOAD26SM100_TMEM_LOAD_16dp128b8xES15_S1F_NSA_17SM75_U32x4_LDSM_NENSA_21SM90_TMA_STORE_IM2COLES1F_NSA_17SM90_U32x4_STSM_NENSA_39AutoVectorizingCopyWithAssumedAlignmentILi128EEEEEEvvEEEEvNT_6ParamsE,@"STO_CUDA_ENTRY STV_DEFAULT"
_ZN7cutlass13device_kernelINS_4conv6kernel13ConvUniversalINS1_16ConvProblemShapeILNS1_8OperatorE0ELi3EEENS1_10collective14CollectiveConvINS1_47MainloopSm100TmaUmmaWarpSpecializedImplicitGemmILS5_0ELi8ELi3ELi1ELi2EN4cute5tupleIJNSA_1CILi2EEENSC_ILi1EEESE_EEEEENSB_IJNSC_ILi64EEENSC_ILi128EEENSB_IJNSC_ILi32EEEEEEEEENS_10tfloat32_tESM_NSA_8TiledMMAINSA_8MMA_AtomIJNSA_17SM100_MMA_TF32_SSISM_SM_fLi64ELi128ELNSA_4UMMA5MajorE0ELSR_0ELNSQ_7ScaleInE0ELSS_0EEEEEENSA_6LayoutINSB_IJSE_SE_SE_EEENSB_IJNSC_ILi0EEESX_SX_EEEEENSB_IJNSA_10UnderscoreES10_S10_EEEEENS7_6detail27Sm100ImplicitGemmTileTraitsINSA_20SM90_TMA_LOAD_IM2COLENSA_14ComposedLayoutINSA_7SwizzleILi3ELi4ELi3EEENSA_18smem_ptr_flag_bitsILi32EEENSV_INSB_IJNSC_ILi8EEESJ_EEENSB_IJSJ_SE_EEEEEEEvEENS14_INSA_23SM90_TMA_LOAD_MULTICASTES1F_vEEEENS_8epilogue10collective18CollectiveEpilogueINS1K_23Sm100TmaWarpSpecializedILi4ELi2ELi16ELb1ELb0EEEJSL_NSB_IJNSV_ISH_SE_EENSV_ISJ_SE_EEEEESM_NSB_IJNSB_IJllllEEESE_SX_EEESM_S1T_NS1K_6fusion15FusionCallbacksIS1O_NS1U_17LinearCombinationISM_fSM_fLNS_15FloatRoundStyleE2EEESL_S1R_JEEENSA_5SM1004TMEM4LOAD26SM100_TMEM_LOAD_16dp128b8xES15_S1F_NSA_17SM75_U32x4_LDSM_NENSA_21SM90_TMA_STORE_IM2COLES1F_NSA_17SM90_U32x4_STSM_NENSA_39AutoVectorizingCopyWithAssumedAlignmentILi128EEEEEEvvEEEEvNT_6ParamsE:
[----:B------:R-:W1:Y:S01]  /*0000*/  LDC R1, c[0x0][0x37c] ;  /* 0x0000df00ff017b82 */ /* 0x000e620000000800 */
[----:B------:R-:W2:Y:S01]  /*0010*/  S2R R60, SR_TID.X ;  /* 0x00000000003c7919 */ /* 0x000ea20000002100 */
[----:B------:R-:W3:Y:S01]  /*0020*/  LDCU.64 UR8, c[0x0][0x990] ;  /* 0x00013200ff0877ac */ /* 0x000ee20008000a00 */
[----:B-1----:R-:W-:Y:S01]  /*0030*/  VIADD R1, R1, 0xfffffff8 ;  /* 0xfffffff801017836 */ /* 0x002fe20000000000 */
[----:B------:R-:W-:Y:S02]  /*0040*/  PRMT R61, RZ, 0x7610, R61 ;  /* 0x00007610ff3d7816 */ /* 0x000fe4000000003d */
[----:B------:R-:W-:Y:S01]  /*0050*/  ELECT P3, URZ, PT ;  /* 0x0000000000ff782f */ /* 0x000fe20003860000 */
[----:B---3--:R-:W-:-:S04]  /*0060*/  UISETP.NE.U32.AND UP0, UPT, UR8, URZ, UPT ;  /* 0x000000ff0800728c */ /* 0x008fc8000bf05070 */
[----:B------:R-:W-:Y:S01]  /*0070*/  UISETP.NE.AND.EX UP0, UPT, UR9, URZ, UPT, UP0 ;  /* 0x000000ff0900728c */ /* 0x000fe2000bf05300 */
[----:B--2---:R-:W-:-:S05]  /*0080*/  SHF.R.U32.HI R62, RZ, 0x5, R60 ;  /* 0x00000005ff3e7819 */ /* 0x004fca000001163c */
[----:B------:R-:W1:Y:S02]  /*0090*/  SHFL.IDX PT, R0, R62, RZ, 0x1f ;  /* 0x00001fff3e007589 */ /* 0x000e6400000e0000 */
[----:B-1----:R-:W-:Y:S01]  /*00a0*/  R2UR UR18, R0 ;  /* 0x00000000001272ca */ /* 0x002fe200000e0000 */
[----:B------:R-:W-:-:S14]  /*00b0*/  BRA.U UP0, `(.L_x_0) ;  /* 0x0000000100307547 */ /* 0x000fdc000b800000 */
[----:B------:R-:W1:Y:S02]  /*00c0*/  LDCU.64 UR4, c[0x0][0x988] ;  /* 0x00013100ff0477ac */ /* 0x000e640008000a00 */
[----:B-1----:R-:W-:-:S04]  /*00d0*/  UISETP.NE.U32.AND UP0, UPT, UR4, URZ, UPT ;  /* 0x000000ff0400728c */ /* 0x002fc8000bf05070 */
[----:B------:R-:W-:-:S09]  /*00e0*/  UISETP.NE.AND.EX UP0, UPT, UR5, URZ, UPT, UP0 ;  /* 0x000000ff0500728c */ /* 0x000fd2000bf05300 */
[----:B------:R-:W-:Y:S05]  /*00f0*/  BRA.U !UP0, `(.L_x_1) ;  /* 0x0000000108147547 */ /* 0x000fea000b800000 */
[----:B------:R-:W1:Y:S01]  /*0100*/  LDC.64 R2, c[0x0][0x988] ;  /* 0x00026200ff027b82 */ /* 0x000e620000000a00 */
[----:B------:R-:W1:Y:S02]  /*0110*/  LDCU.64 UR4, c[0x0][0x358] ;  /* 0x00006b00ff0477ac */ /* 0x000e640008000a00 */
[----:B-1----:R1:W5:Y:S01]  /*0120*/  LDG.E R27, desc[UR4][R2.64] ;  /* 0x00000004021b7981 */ /* 0x002362000c1e1900 */
[----:B------:R-:W-:Y:S01]  /*0130*/  HFMA2 R61, -RZ, RZ, 0, 5.9604644775390625e-08 ;  /* 0x00000001ff3d7431 */ /* 0x000fe200000001ff */
[----:B------:R-:W-:Y:S05]  /*0140*/  BRA `(.L_x_0) ;  /* 0x00000000000c7947 */ /* 0x000fea0003800000 */
.L_x_1:
[----:B------:R-:W1:Y:S01]  /*0150*/  LDCU UR4, c[0x0][0x980] ;  /* 0x00013000ff0477ac */ /* 0x000e620008000800 */
[----:B------:R-:W-:Y:S01]  /*0160*/  HFMA2 R61, -RZ, RZ, 0, 5.9604644775390625e-08 ;  /* 0x00000001ff3d7431 */ /* 0x000fe200000001ff */
[----:B-1----:R-:W-:-:S07]  /*0170*/  MOV R27, UR4 ;  /* 0x00000004001b7c02 */ /* 0x002fce0008000f00 */
.L_x_0:
[----:B------:R-:W2:Y:S02]  /*0180*/  LDCU.64 UR4, c[0x0][0x9b0] ;  /* 0x00013600ff0477ac */ /* 0x000ea40008000a00 */
[----:B--2---:R-:W-:-:S04]  /*0190*/  UISETP.NE.U32.AND UP0, UPT, UR4, URZ, UPT ;  /* 0x000000ff0400728c */ /* 0x004fc8000bf05070 */
[----:B------:R-:W-:-:S09]  /*01a0*/  UISETP.NE.AND.EX UP0, UPT, UR5, URZ, UPT, UP0 ;  /* 0x000000ff0500728c */ /* 0x000fd2000bf05300 */
[----:B------:R-:W-:Y:S05]  /*01b0*/  BRA.U UP0, `(.L_x_2) ;  /* 0x0000000100287547 */ /* 0x000fea000b800000 */
[----:B------:R-:W2:Y:S02]  /*01c0*/  LDCU.64 UR4, c[0x0][0x9a8] ;  /* 0x00013500ff0477ac */ /* 0x000ea40008000a00 */
[----:B--2---:R-:W-:-:S04]  /*01d0*/  UISETP.NE.U32.AND UP0, UPT, UR4, URZ, UPT ;  /* 0x000000ff0400728c */ /* 0x004fc8000bf05070 */
[----:B------:R-:W-:-:S09]  /*01e0*/  UISETP.NE.AND.EX UP0, UPT, UR5, URZ, UPT, UP0 ;  /* 0x000000ff0500728c */ /* 0x000fd2000bf05300 */
[----:B------:R-:W-:Y:S05]  /*01f0*/  BRA.U !UP0, `(.L_x_3) ;  /* 0x0000000108107547 */ /* 0x000fea000b800000 */
[----:B------:R-:W2:Y:S01]  /*0200*/  LDC.64 R24, c[0x0][0x9a8] ;  /* 0x00026a00ff187b82 */ /* 0x000ea20000000a00 */
[----:B------:R-:W2:Y:S02]  /*0210*/  LDCU.64 UR4, c[0x0][0x358] ;  /* 0x00006b00ff0477ac */ /* 0x000ea40008000a00 */
[----:B--2---:R2:W5:Y:S01]  /*0220*/  LDG.E R24, desc[UR4][R24.64] ;  /* 0x0000000418187981 */ /* 0x004562000c1e1900 */
[----:B------:R-:W-:Y:S05]  /*0230*/  BRA `(.L_x_2) ;  /* 0x0000000000087947 */ /* 0x000fea0003800000 */
.L_x_3:
[----:B------:R-:W2:Y:S02]  /*0240*/  LDCU UR4, c[0x0][0x9a0] ;  /* 0x00013400ff0477ac */ /* 0x000ea40008000800 */
[----:B--2---:R-:W-:Y:S02]  /*0250*/  MOV R24, UR4 ;  /* 0x0000000400187c02 */ /* 0x004fe40008000f00 */
.L_x_2:
[----:B------:R-:W-:Y:S01]  /*0260*/  IMAD.U32 R0, RZ, RZ, UR18 ;  /* 0x00000012ff007e24 */ /* 0x000fe2000f8e00ff */
[----:B------:R-:W-:Y:S04]  /*0270*/  BSSY.RECONVERGENT B0, `(.L_x_4) ;  /* 0x000000c000007945 */ /* 0x000fe80003800200 */
[C---:B------:R-:W-:Y:S02]  /*0280*/  ISETP.NE.OR P1, PT, R0.reuse, 0x1, !P3 ;  /* 0x000000010000780c */ /* 0x040fe40005f25670 */
[----:B------:R-:W-:-:S11]  /*0290*/  ISETP.NE.OR P0, PT, R0, 0x3, !P3 ;  /* 0x000000030000780c */ /* 0x000fd60005f05670 */
[----:B------:R-:W-:Y:S05]  /*02a0*/  @P1 BRA `(.L_x_5) ;  /* 0x0000000000201947 */ /* 0x000fea0003800000 */
[----:B------:R-:W3:Y:S02]  /*02b0*/  LDCU.64 UR4, c[0x0][0x348] ;  /* 0x00006900ff0477ac */ /* 0x000ee40008000a00 */
[----:B---3--:R-:W-:Y:S02]  /*02c0*/  UIADD3 UR6, UP1, UPT, UR4, 0x80, URZ ;  /* 0x0000008004067890 */ /* 0x008fe4000ff3e0ff */
[----:B------:R-:W-:Y:S02]  /*02d0*/  UIADD3 UR4, UP0, UPT, UR4, 0x200, URZ ;  /* 0x0000020004047890 */ /* 0x000fe4000ff1e0ff */
[----:B------:R-:W-:Y:S02]  /*02e0*/  UIADD3.X UR7, UPT, UPT, URZ, UR5, URZ, UP1, !UPT ;  /* 0x00000005ff077290 */ /* 0x000fe40008ffe4ff */
[----:B------:R-:W-:-:S07]  /*02f0*/  UIADD3.X UR5, UPT, UPT, URZ, UR5, URZ, UP0, !UPT ;  /* 0x00000005ff057290 */ /* 0x000fce00087fe4ff */
[----:B------:R3:W-:Y:S02]  /*0300*/  UTMACCTL.PF [UR6] ;  /* 0x00000000060079b9 */ /* 0x0007e40008040000 */
[----:B------:R3:W-:Y:S02]  /*0310*/  UTMACCTL.PF [UR4] ;  /* 0x00000000040079b9 */ /* 0x0007e40008040000 */
[----:B---3--:R-:W-:Y:S01]  /*0320*/  NOP ;  /* 0x0000000000007918 */ /* 0x008fe20000000000 */
.L_x_5:
[----:B------:R-:W-:Y:S05]  /*0330*/  BSYNC.RECONVERGENT B0 ;  /* 0x0000000000007941 */ /* 0x000fea0003800200 */
.L_x_4:
[----:B------:R-:W-:Y:S04]  /*0340*/  BSSY.RECONVERGENT B0, `(.L_x_6) ;  /* 0x000000a000007945 */ /* 0x000fe80003800200 */
        /* <DEDUP_REMOVED lines=9> */
.L_x_7:
[----:B------:R-:W-:Y:S05]  /*03e0*/  BSYNC.RECONVERGENT B0 ;  /* 0x0000000000007941 */ /* 0x000fea0003800200 */
.L_x_6:
[----:B------:R-:W3:Y:S01]  /*03f0*/  LDCU.64 UR4, c[0x0][0x988] ;  /* 0x00013100ff0477ac */ /* 0x000ee20008000a00 */
[----:B------:R-:W-:Y:S02]  /*0400*/  UISETP.EQ.U32.AND UP2, UPT, UR8, URZ, UPT ;  /* 0x000000ff0800728c */ /* 0x000fe4000bf42070 */
[----:B------:R-:W-:Y:S02]  /*0410*/  UPLOP3.LUT UP3, UPT, UPT, UPT, UPT, 0x80, 0x8 ;  /* 0x000000000008789c */ /* 0x000fe40003f6f070 */
[----:B---3--:R-:W-:-:S04]  /*0420*/  UISETP.NE.U32.AND UP0, UPT, UR4, URZ, UPT ;  /* 0x000000ff0400728c */ /* 0x008fc8000bf05070 */
[----:B------:R-:W-:-:S04]  /*0430*/  UISETP.NE.AND.EX UP1, UPT, UR5, URZ, UPT, UP0 ;  /* 0x000000ff0500728c */ /* 0x000fc8000bf25300 */
[----:B------:R-:W-:-:S04]  /*0440*/  UISETP.EQ.OR.EX UP4, UPT, UR9, URZ, !UP1, UP2 ;  /* 0x000000ff0900728c */ /* 0x000fc8000cf82720 */
[----:B------:R-:W-:-:S05]  /*0450*/  UP2UR UR63, UPR, URZ, 0x10 ;  /* 0x00000010ff3f7883 */ /* 0x000fca0008000000 */
[----:B------:R-:W-:Y:S07]  /*0460*/  BRA.U !UP4, `(.L_x_8) ;  /* 0x000000010c207547 */ /* 0x000fee000b800000 */
[----:B------:R-:W-:Y:S01]  /*0470*/  UISETP.NE.U32.AND UP2, UPT, UR8, URZ, UPT ;  /* 0x000000ff0800728c */ /* 0x000fe2000bf45070 */
[----:B-----5:R-:W-:Y:S01]  /*0480*/  FSETP.NEU.AND P0, PT, R27, RZ, PT ;  /* 0x000000ff1b00720b */ /* 0x020fe20003f0d000 */
[----:B------:R-:W-:Y:S02]  /*0490*/  USEL UR4, URZ, 0xffffffff, UP1 ;  /* 0xffffffffff047887 */ /* 0x000fe40008800000 */
[----:B------:R-:W-:-:S10]  /*04a0*/  UISETP.NE.AND.EX UP2, UPT, UR9, URZ, UPT, UP2 ;  /* 0x000000ff0900728c */ /* 0x000fd4000bf45320 */
[----:B------:R-:W-:Y:S01]  /*04b0*/  VOTEU.ANY UP0, P0 ;  /* 0x0000000000ff7886 */ /* 0x000fe20000000100 */
[----:B------:R-:W-:-:S04]  /*04c0*/  @!UP2 USEL UR4, URZ, 0xffffffff, UP0 ;  /* 0xffffffffff04a887 */ /* 0x000fc80008000000 */
[----:B------:R-:W-:-:S04]  /*04d0*/  ULOP3.LUT UR4, UR4, 0x1, URZ, 0xc0, !UPT ;  /* 0x0000000104047892 */ /* 0x000fc8000f8ec0ff */
[----:B------:R-:W-:-:S11]  /*04e0*/  UISETP.NE.U32.AND UP3, UPT, UR4, 0x1, UPT ;  /* 0x000000010400788c */ /* 0x000fd6000bf65070 */
.L_x_8:
[----:B-1----:R-:W1:Y:S02]  /*04f0*/  SHFL.IDX PT, R2, R62, RZ, 0x1f ;  /* 0x00001fff3e027589 */ /* 0x002e6400000e0000 */
[----:B-1----:R-:W-:-:S13]  /*0500*/  ISETP.NE.AND P0, PT, R2, RZ, PT ;  /* 0x000000ff0200720c */ /* 0x002fda0003f05270 */
[----:B------:R-:W-:Y:S05]  /*0510*/  @P0 BRA `(.L_x_9) ;  /* 0x0000000000840947 */ /* 0x000fea0003800000 */
[----:B------:R-:W-:Y:S01]  /*0520*/  ELECT P0, URZ, PT ;  /* 0x0000000000ff782f */ /* 0x000fe20003800000 */
[----:B------:R-:W-:-:S12]  /*0530*/  BSSY.RECONVERGENT B0, `(.L_x_9) ;  /* 0x000001f000007945 */ /* 0x000fd80003800200 */
[----:B------:R-:W-:Y:S05]  /*0540*/  @!P0 BRA `(.L_x_10) ;  /* 0x0000000000748947 */ /* 0x000fea0003800000 */
[----:B------:R-:W1:Y:S01]  /*0550*/  S2UR UR4, SR_CgaCtaId ;  /* 0x00000000000479c3 */ /* 0x000e620000008800 */
[----:B------:R-:W-:Y:S01]  /*0560*/  UMOV UR5, 0x400 ;  /* 0x0000040000057882 */ /* 0x000fe20000000000 */
[----:B------:R-:W-:Y:S01]  /*0570*/  UMOV UR8, 0x1 ;  /* 0x0000000100087882 */ /* 0x000fe20000000000 */
[----:B------:R-:W-:Y:S01]  /*0580*/  UMOV UR6, 0x2 ;  /* 0x0000000200067882 */ /* 0x000fe20000000000 */
[----:B------:R-:W-:-:S04]  /*0590*/  UIADD3 UR8, UPT, UPT, -UR8, 0x100000, URZ ;  /* 0x0010000008087890 */ /* 0x000fc8000fffe1ff */
[----:B------:R-:W-:Y:S02]  /*05a0*/  USHF.L.U32 UR9, UR8, 0xb, URZ ;  /* 0x0000000b08097899 */ /* 0x000fe400080006ff */
[----:B------:R-:W-:Y:S02]  /*05b0*/  USHF.L.U32 UR8, UR8, 0x1, URZ ;  /* 0x0000000108087899 */ /* 0x000fe400080006ff */
[----:B------:R-:W-:-:S04]  /*05c0*/  UIADD3 UR6, UPT, UPT, -UR6, 0x100000, URZ ;  /* 0x0010000006067890 */ /* 0x000fc8000fffe1ff */
[----:B------:R-:W-:Y:S02]  /*05d0*/  USHF.L.U32 UR7, UR6, 0xb, URZ ;  /* 0x0000000b06077899 */ /* 0x000fe400080006ff */
[----:B------:R-:W-:Y:S02]  /*05e0*/  USHF.L.U32 UR6, UR6, 0x1, URZ ;  /* 0x0000000106067899 */ /* 0x000fe400080006ff */
[----:B-1----:R-:W-:Y:S01]  /*05f0*/  ULEA UR4, UR4, UR5, 0x18 ;  /* 0x0000000504047291 */ /* 0x002fe2000f8ec0ff */
[----:B------:R-:W1:Y:S11]  /*0600*/  FENCE.VIEW.ASYNC.S ;  /* 0x00000000000073c6 */ /* 0x000e760000000000 */
[----:B-1----:R1:W3:Y:S01]  /*0610*/  SYNCS.EXCH.64 URZ, [UR4], UR8 ;  /* 0x0000000804ff75b2 */ /* 0x0022e20008000100 */
[----:B------:R1:W4:Y:S01]  /*0620*/  SYNCS.EXCH.64 URZ, [UR4+0x40], UR6 ;  /* 0x0000400604ff75b2 */ /* 0x0003220008000100 */
[----:B------:R1:W1:Y:S01]  /*0630*/  SYNCS.EXCH.64 URZ, [UR4+0x8], UR8 ;  /* 0x0000080804ff75b2 */ /* 0x0002620008000100 */
        /* <DEDUP_REMOVED lines=13> */
[----:B------:R-:W-:Y:S01]  /*0710*/  NOP ;  /* 0x0000000000007918 */ /* 0x000fe20000000000 */
.L_x_10:
[----:B-1----:R-:W-:Y:S05]  /*0720*/  BSYNC.RECONVERGENT B0 ;  /* 0x0000000000007941 */ /* 0x002fea0003800200 */
.L_x_9:
[----:B------:R-:W1:Y:S01]  /*0730*/  SHFL.IDX PT, R2, R62, RZ, 0x1f ;  /* 0x00001fff3e027589 */ /* 0x000e6200000e0000 */
[----:B------:R-:W-:Y:S01]  /*0740*/  NOP ;  /* 0x0000000000007918 */ /* 0x000fe20000000000 */
[----:B-1----:R-:W-:-:S13]  /*0750*/  ISETP.NE.AND P0, PT, R2, 0x1, PT ;  /* 0x000000010200780c */ /* 0x002fda0003f05270 */
[----:B------:R-:W-:Y:S05]  /*0760*/  @P0 BRA `(.L_x_11) ;  /* 0x0000000000580947 */ /* 0x000fea0003800000 */
        /* <DEDUP_REMOVED lines=9> */
[----:B------:R-:W-:Y:S01]  /*0800*/  USHF.L.U32 UR6, UR6, 0x1, URZ ;  /* 0x0000000106067899 */ /* 0x000fe200080006ff */
[----:B------:R-:W-:Y:S01]  /*0810*/  ELECT P0, URZ, PT ;  /* 0x0000000000ff782f */ /* 0x000fe20003800000 */
[----:B-1----:R-:W-:Y:S01]  /*0820*/  ULEA UR4, UR4, UR5, 0x18 ;  /* 0x0000000504047291 */ /* 0x002fe2000f8ec0ff */
[----:B------:R-:W1:Y:S11]  /*0830*/  FENCE.VIEW.ASYNC.S ;  /* 0x00000000000073c6 */ /* 0x000e760000000000 */
[----:B-1----:R1:W1:Y:S01]  /*0840*/  SYNCS.EXCH.64 URZ, [UR4+0x80], UR8 ;  /* 0x0000800804ff75b2 */ /* 0x0022620008000100 */
        /* <DEDUP_REMOVED lines=8> */
.L_x_11:
[----:B------:R-:W2:Y:S01]  /*08d0*/  SHFL.IDX PT, R2, R62, RZ, 0x1f ;  /* 0x00001fff3e027589 */ /* 0x000ea200000e0000 */
[----:B------:R-:W-:Y:S01]  /*08e0*/  NOP ;  /* 0x0000000000007918 */ /* 0x000fe20000000000 */
[----:B--2---:R-:W-:-:S13]  /*08f0*/  ISETP.NE.AND P0, PT, R2, 0x3, PT ;  /* 0x000000030200780c */ /* 0x004fda0003f05270 */
[----:B------:R-:W-:Y:S05]  /*0900*/  @P0 BRA `(.L_x_12) ;  /* 0x0000000000300947 */ /* 0x000fea0003800000 */
[----:B-1----:R-:W1:Y:S01]  /*0910*/  S2UR UR4, SR_CgaCtaId ;  /* 0x00000000000479c3 */ /* 0x002e620000008800 */
[----:B------:R-:W-:Y:S01]  /*0920*/  UMOV UR6, 0x400 ;  /* 0x0000040000067882 */ /* 0x000fe20000000000 */
[----:B------:R-:W-:Y:S01]  /*0930*/  UMOV UR5, 0x20 ;  /* 0x0000002000057882 */ /* 0x000fe20000000000 */
[----:B------:R-:W-:Y:S01]  /*0940*/  ELECT P0, URZ, PT ;  /* 0x0000000000ff782f */ /* 0x000fe20003800000 */
[----:B-1----:R-:W-:Y:S02]  /*0950*/  ULEA UR6, UR4, UR6, 0x18 ;  /* 0x0000000604067291 */ /* 0x002fe4000f8ec0ff */
[----:B------:R-:W-:-:S04]  /*0960*/  UIADD3 UR4, UPT, UPT, -UR5, 0x100000, URZ ;  /* 0x0010000005047890 */ /* 0x000fc8000fffe1ff */
[----:B------:R-:W-:Y:S02]  /*0970*/  USHF.L.U32 UR5, UR4, 0xb, URZ ;  /* 0x0000000b04057899 */ /* 0x000fe400080006ff */
[----:B------:R-:W-:Y:S01]  /*0980*/  USHF.L.U32 UR4, UR4, 0x1, URZ ;  /* 0x0000000104047899 */ /* 0x000fe200080006ff */
[----:B------:R-:W1:Y:S11]  /*0990*/  FENCE.VIEW.ASYNC.S ;  /* 0x00000000000073c6 */ /* 0x000e760000000000 */
[----:B-1----:R2:W1:Y:S01]  /*09a0*/  SYNCS.EXCH.64 URZ, [UR6+0xc0], UR4 ;  /* 0x0000c00406ff75b2 */ /* 0x0024620008000100 */
[----:B------:R2:W1:Y:S02]  /*09b0*/  SYNCS.EXCH.64 URZ, [UR6+0xc8], UR4 ;  /* 0x0000c80406ff75b2 */ /* 0x0004640008000100 */
[----:B--2---:R-:W-:Y:S01]  /*09c0*/  NOP ;  /* 0x0000000000007918 */ /* 0x004fe20000000000 */
.L_x_12:
[----:B------:R-:W2:Y:S01]  /*09d0*/  SHFL.IDX PT, R2, R62, RZ, 0x1f ;  /* 0x00001fff3e027589 */ /* 0x000ea200000e0000 */
[----:B------:R-:W-:Y:S01]  /*09e0*/  NOP ;  /* 0x0000000000007918 */ /* 0x000fe20000000000 */
[----:B--2---:R-:W-:-:S13]  /*09f0*/  ISETP.NE.AND P0, PT, R2, 0x4, PT ;  /* 0x000000040200780c */ /* 0x004fda0003f05270 */
[----:B------:R-:W-:Y:S05]  /*0a00*/  @P0 BRA `(.L_x_13) ;  /* 0x0000000000440947 */ /* 0x000fea0003800000 */
[----:B-1----:R-:W1:Y:S01]  /*0a10*/  S2UR UR6, SR_CgaCtaId ;  /* 0x00000000000679c3 */ /* 0x002e620000008800 */
[----:B------:R-:W-:Y:S01]  /*0a20*/  UMOV UR4, 0x1e0 ;  /* 0x000001e000047882 */ /* 0x000fe20000000000 */
[----:B------:R-:W-:Y:S01]  /*0a30*/  UMOV UR5, 0x400 ;  /* 0x0000040000057882 */ /* 0x000fe20000000000 */
[----:B------:R-:W-:Y:S01]  /*0a40*/  USEL UR4, UR4, 0x1a0, UP3 ;  /* 0x000001a004047887 */ /* 0x000fe20009800000 */
[----:B------:R-:W-:Y:S01]  /*0a50*/  UMOV UR8, 0x1 ;  /* 0x0000000100087882 */ /* 0x000fe20000000000 */
[----:B------:R-:W-:Y:S01]  /*0a60*/  ELECT P0, URZ, PT ;  /* 0x0000000000ff782f */ /* 0x000fe20003800000 */
[----:B------:R-:W-:-:S04]  /*0a70*/  UIADD3 UR8, UPT, UPT, -UR8, 0x100000, URZ ;  /* 0x0010000008087890 */ /* 0x000fc8000fffe1ff */
[----:B------:R-:W-:Y:S02]  /*0a80*/  USHF.L.U32 UR9, UR8, 0xb, URZ ;  /* 0x0000000b08097899 */ /* 0x000fe400080006ff */
[----:B------:R-:W-:Y:S02]  /*0a90*/  USHF.L.U32 UR8, UR8, 0x1, URZ ;  /* 0x0000000108087899 */ /* 0x000fe400080006ff */
[----:B-1----:R-:W-:Y:S02]  /*0aa0*/  ULEA UR6, UR6, UR5, 0x18 ;  /* 0x0000000506067291 */ /* 0x002fe4000f8ec0ff */
[----:B------:R-:W-:-:S04]  /*0ab0*/  UIADD3 UR4, UPT, UPT, -UR4, 0x100000, URZ ;  /* 0x0010000004047890 */ /* 0x000fc8000fffe1ff */
[----:B------:R-:W-:Y:S02]  /*0ac0*/  USHF.L.U32 UR5, UR4, 0xb, URZ ;  /* 0x0000000b04057899 */ /* 0x000fe400080006ff */
[----:B------:R-:W-:Y:S01]  /*0ad0*/  USHF.L.U32 UR4, UR4, 0x1, URZ ;  /* 0x0000000104047899 */ /* 0x000fe200080006ff */
[----:B------:R-:W1:Y:S03]  /*0ae0*/  FENCE.VIEW.ASYNC.S ;  /* 0x00000000000073c6 */ /* 0x000e660000000000 */
[----:B-1----:R2:W1:Y:S08]  /*0af0*/  SYNCS.EXCH.64 URZ, [UR6+0xd0], UR8 ;  /* 0x0000d00806ff75b2 */ /* 0x0024700008000100 */
[----:B------:R2:W1:Y:S02]  /*0b00*/  SYNCS.EXCH.64 URZ, [UR6+0xd8], UR4 ;  /* 0x0000d80406ff75b2 */ /* 0x0004640008000100 */
[----:B--2---:R-:W-:Y:S01]  /*0b10*/  NOP ;  /* 0x0000000000007918 */ /* 0x004fe20000000000 */
.L_x_13:
[----:B------:R-:W2:Y:S01]  /*0b20*/  SHFL.IDX PT, R2, R62, RZ, 0x1f ;  /* 0x00001fff3e027589 */ /* 0x000ea200000e0000 */
[----:B------:R-:W-:Y:S01]  /*0b30*/  NOP ;  /* 0x0000000000007918 */ /* 0x000fe20000000000 */
[----:B--2---:R-:W-:-:S13]  /*0b40*/  ISETP.NE.AND P0, PT, R2, 0x5, PT ;  /* 0x000000050200780c */ /* 0x004fda0003f05270 */
[----:B------:R-:W-:Y:S05]  /*0b50*/  @P0 BRA `(.L_x_14) ;  /* 0x0000000000480947 */ /* 0x000fea0003800000 */
[----:B------:R-:W2:Y:S01]  /*0b60*/  S2UR UR5, SR_CgaCtaId ;  /* 0x00000000000579c3 */ /* 0x000ea20000008800 */
[----:B-1----:R-:W-:Y:S01]  /*0b70*/  UMOV UR4, 0x400 ;  /* 0x0000040000047882 */ /* 0x002fe20000000000 */
        /* <DEDUP_REMOVED lines=9> */
[----:B--2---:R-:W-:Y:S01]  /*0c10*/  ULEA UR4, UR5, UR4, 0x18 ;  /* 0x0000000405047291 */ /* 0x004fe2000f8ec0ff */
[----:B------:R-:W1:Y:S11]  /*0c20*/  FENCE.VIEW.ASYNC.S ;  /* 0x00000000000073c6 */ /* 0x000e760000000000 */
[----:B-1----:R2:W1:Y:S01]  /*0c30*/  SYNCS.EXCH.64 URZ, [UR4+0xe0], UR8 ;  /* 0x0000e00804ff75b2 */ /* 0x0024620008000100 */
[----:B------:R2:W1:Y:S01]  /*0c40*/  SYNCS.EXCH.64 URZ, [UR4+0xf0], UR6 ;  /* 0x0000f00604ff75b2 */ /* 0x0004620008000100 */
[----:B------:R2:W1:Y:S01]  /*0c50*/  SYNCS.EXCH.64 URZ, [UR4+0xe8], UR8 ;  /* 0x0000e80804ff75b2 */ /* 0x0004620008000100 */
[----:B------:R2:W1:Y:S02]  /*0c60*/  SYNCS.EXCH.64 URZ, [UR4+0xf8], UR6 ;  /* 0x0000f80604ff75b2 */ /* 0x0004640008000100 */
[----:B--2---:R-:W-:Y:S01]  /*0c70*/  NOP ;  /* 0x0000000000007918 */ /* 0x004fe20000000000 */
.L_x_14:
[----:B-1----:R-:W1:Y:S01]  /*0c80*/  LDCU UR4, c[0x0][0x36c] ;  /* 0x00006d80ff0477ac */ /* 0x002e620008000800 */
[----:B------:R-:W-:Y:S01]  /*0c90*/  ISETP.NE.OR P3, PT, R0, 0x2, !P3 ;  /* 0x000000020000780c */ /* 0x000fe20005f65670 */
[----:B------:R-:W-:Y:S01]  /*0ca0*/  NOP ;  /* 0x0000000000007918 */ /* 0x000fe20000000000 */
[----:B------:R-:W-:Y:S01]  /*0cb0*/  LOP3.LUT R2, R60, 0x1f, RZ, 0xc0, !PT ;  /* 0x0000001f3c027812 */ /* 0x000fe200078ec0ff */
[----:B------:R-:W-:Y:S02]  /*0cc0*/  UISETP.NE.AND UP4, UPT, UR18, 0x2, UPT ;  /* 0x000000021200788c */ /* 0x000fe4000bf85270 */
[----:B------:R-:W-:Y:S02]  /*0cd0*/  UISETP.NE.AND UP5, UPT, UR18, URZ, UPT ;  /* 0x000000ff1200728c */ /* 0x000fe4000bfa5270 */
[----:B-1----:R-:W-:-:S09]  /*0ce0*/  UISETP.EQ.U32.AND UP6, UPT, UR4, 0x1, UPT ;  /* 0x000000010400788c */ /* 0x002fd2000bfc2070 */
[----:B------:R-:W-:Y:S05]  /*0cf0*/  BRA.U !UP6, `(.L_x_15) ;  /* 0x000000010e087547 */ /* 0x000fea000b800000 */
[----:B---34-:R-:W-:Y:S01]  /*0d00*/  UCGABAR_ARV ;  /* 0x00000000000079c7 */ /* 0x018fe20008000000 */
[----:B------:R-:W-:Y:S05]  /*0d10*/  BRA `(.L_x_16) ;  /* 0x0000000000047947 */ /* 0x000fea0003800000 */
.L_x_15:
[----:B---34-:R-:W-:Y:S01]  /*0d20*/  NOP ;  /* 0x0000000000007918 */ /* 0x018fe20000000000 */
.L_x_16:
[----:B------:R-:W1:Y:S01]  /*0d30*/  S2UR UR52, SR_CTAID.X ;  /* 0x00000000003479c3 */ /* 0x000e620000002500 */
[----:B------:R-:W-:-:S05]  /*0d40*/  CS2R.32 R70, SR_CgaSize ;  /* 0x0000000000467805 */ /* 0x000fca0000008a00 */
[----:B------:R-:W-:-:S05]  /*0d50*/  IMAD R70, R70, -0xa0, RZ ;  /* 0xffffff6046467824 */ /* 0x000fca00078e02ff */
[----:B------:R-:W-:-:S14]  /*0d60*/  R2UR UR5, R70 ;  /* 0x00000000460572ca */ /* 0x000fdc00000e0000 */
[----:B------:R-:W2:Y:S01]  /*0d70*/  LDCU UR5, c[0x0][UR5+0x2b0] ;  /* 0x00005600050577ac */ /* 0x000ea20008000800 */
[----:B------:R-:W-:-:S05]  /*0d80*/  CS2R.32 R70, SR_CgaSize ;  /* 0x0000000000467805 */ /* 0x000fca0000008a00 */
[----:B------:R-:W-:-:S05]  /*0d90*/  IMAD R70, R70, -0xa0, RZ ;  /* 0xffffff6046467824 */ /* 0x000fca00078e02ff */
[----:B------:R-:W-:-:S14]  /*0da0*/  R2UR UR4, R70 ;  /* 0x00000000460472ca */ /* 0x000fdc00000e0000 */
[----:B------:R-:W3:Y:S01]  /*0db0*/  LDCU UR4, c[0x0][UR4+0x2b4] ;  /* 0x00005680040477ac */ /* 0x000ee20008000800 */
[----:B------:R-:W4:Y:S01]  /*0dc0*/  S2UR UR21, SR_CTAID.Y ;  /* 0x00000000001579c3 */ /* 0x000f220000002600 */
[----:B------:R-:W-:-:S05]  /*0dd0*/  CS2R.32 R70, SR_CgaSize ;  /* 0x0000000000467805 */ /* 0x000fca0000008a00 */
[----:B------:R-:W-:-:S05]  /*0de0*/  IMAD R70, R70, -0xa0, RZ ;  /* 0xffffff6046467824 */ /* 0x000fca00078e02ff */
[----:B------:R-:W-:-:S14]  /*0df0*/  R2UR UR7, R70 ;  /* 0x00000000460772ca */ /* 0x000fdc00000e0000 */
[----:B------:R-:W3:Y:S01]  /*0e00*/  LDCU UR7, c[0x0][UR7+0x2a0] ;  /* 0x00005400070777ac */ /* 0x000ee20008000800 */
[----:B------:R-:W-:-:S05]  /*0e10*/  CS2R.32 R70, SR_CgaSize ;  /* 0x0000000000467805 */ /* 0x000fca0000008a00 */
[----:B------:R-:W-:-:S05]  /*0e20*/  IMAD R70, R70, -0xa0, RZ ;  /* 0xffffff6046467824 */ /* 0x000fca00078e02ff */
[----:B------:R-:W-:-:S14]  /*0e30*/  R2UR UR8, R70 ;  /* 0x00000000460872ca */ /* 0x000fdc00000e0000 */
[----:B------:R-:W3:Y:S01]  /*0e40*/  LDCU UR8, c[0x0][UR8+0x2a4] ;  /* 0x00005480080877ac */ /* 0x000ee20008000800 */
[----:B------:R-:W3:Y:S01]  /*0e50*/  S2UR UR9, SR_CgaCtaId ;  /* 0x00000000000979c3 */ /* 0x000ee20000008800 */
[----:B------:R-:W3:Y:S01]  /*0e60*/  LDCU UR19, c[0x0][0xc24] ;  /* 0x00018480ff1377ac */ /* 0x000ee20008000800 */
[----:B------:R-:W3:Y:S01]  /*0e70*/  LDCU UR39, c[0x0][0xc24] ;  /* 0x00018480ff2777ac */ /* 0x000ee20008000800 */
[----:B-1----:R-:W-:Y:S01]  /*0e80*/  I2FP.F32.U32 R3, UR52 ;  /* 0x0000003400037c45 */ /* 0x002fe20008201000 */
[----:B------:R-:W1:Y:S04]  /*0e90*/  LDCU UR23, c[0x0][0xc30] ;  /* 0x00018600ff1777ac */ /* 0x000e680008000800 */
[----:B--2---:R-:W-:Y:S01]  /*0ea0*/  FMUL R3, R3, UR5 ;  /* 0x0000000503037c20 */ /* 0x004fe20008400000 */
[----:B----4-:R-:W-:-:S05]  /*0eb0*/  I2FP.F32.U32 R0, UR21 ;  /* 0x0000001500007c45 */ /* 0x010fca0008201000 */
[----:B------:R-:W2:Y:S01]  /*0ec0*/  F2I.U32.TRUNC.NTZ R3, R3 ;  /* 0x0000000300037305 */ /* 0x000ea2000020f000 */
[----:B---3--:R-:W-:Y:S01]  /*0ed0*/  FMUL R0, R0, UR4 ;  /* 0x0000000400007c20 */ /* 0x008fe20008400000 */
[----:B------:R-:W-:-:S06]  /*0ee0*/  USHF.L.U32 UR5, UR9, 0xb, URZ ;  /* 0x0000000b09057899 */ /* 0x000fcc00080006ff */
[----:B------:R-:W3:Y:S01]  /*0ef0*/  F2I.U32.TRUNC.NTZ R0, R0 ;  /* 0x0000000000007305 */ /* 0x000ee2000020f000 */
[----:B------:R-:W-:Y:S01]  /*0f00*/  ULOP3.LUT UR44, UR5, 0x800, URZ, 0xc0, !UPT ;  /* 0x00000800052c7892 */ /* 0x000fe2000f8ec0ff */
[----:B--2---:R-:W-:Y:S02]  /*0f10*/  R2UR UR4, R3 ;  /* 0x00000000030472ca */ /* 0x004fe400000e0000 */
[----:B---3--:R-:W-:Y:S02]  /*0f20*/  R2UR UR6, R0 ;  /* 0x00000000000672ca */ /* 0x008fe400000e0000 */
[----:B------:R-:W-:-:S09]  /*0f30*/  PRMT R0, RZ, 0x7610, R0 ;  /* 0x00007610ff007816 */ /* 0x000fd20000000000 */
[----:B------:R-:W-:-:S04]  /*0f40*/  UIADD3 UR5, UPT, UPT, -UR4, URZ, URZ ;  /* 0x000000ff04057290 */ /* 0x000fc8000fffe1ff */
[----:B------:R-:W-:Y:S02]  /*0f50*/  UIMAD UR5, UR7, UR5, UR52 ;  /* 0x00000005070572a4 */ /* 0x000fe4000f8e0234 */
[----:B------:R-:W-:-:S04]  /*0f60*/  UIADD3 UR4, UPT, UPT, -UR6, URZ, URZ ;  /* 0x000000ff06047290 */ /* 0x000fc8000fffe1ff */
[----:B------:R-:W-:Y:S01]  /*0f70*/  IMAD.U32 R70, RZ, RZ, UR5 ;  /* 0x00000005ff467e24 */ /* 0x000fe2000f8e00ff */
[----:B------:R-:W-:-:S06]  /*0f80*/  UIMAD UR4, UR8, UR4, UR21 ;  /* 0x00000004080472a4 */ /* 0x000fcc000f8e0215 */
[----:B------:R-:W-:Y:S01]  /*0f90*/  IMAD.U32 R69, RZ, RZ, UR4 ;  /* 0x00000004ff457e24 */ /* 0x000fe2000f8e00ff */
[----:B-1----:R-:W-:Y:S06]  /*0fa0*/  BRA.U UP5, `(.L_x_17) ;  /* 0x00000001052c7547 */ /* 0x002fec000b800000 */
[----:B------:R-:W-:Y:S02]  /*0fb0*/  R2UR UR4, R69 ;  /* 0x00000000450472ca */ /* 0x000fe400000e0000 */
[----:B------:R-:W-:-:S11]  /*0fc0*/  R2UR UR6, R70 ;  /* 0x00000000460672ca */ /* 0x000fd600000e0000 */
[----:B------:R-:W-:-:S04]  /*0fd0*/  UISETP.NE.AND UP0, UPT, UR4, URZ, UPT ;  /* 0x000000ff0400728c */ /* 0x000fc8000bf05270 */
[----:B------:R-:W-:-:S04]  /*0fe0*/  UISETP.EQ.OR UP0, UPT, UR6, URZ, !UP0 ;  /* 0x000000ff0600728c */ /* 0x000fc8000c702670 */
[----:B------:R-:W-:Y:S02]  /*0ff0*/  USEL UR5, URZ, 0x1, !UP0 ;  /* 0x00000001ff057887 */ /* 0x000fe4000c000000 */
[----:B------:R-:W-:-:S04]  /*1000*/  UISETP.NE.AND UP0, UPT, UR4, URZ, UPT ;  /* 0x000000ff0400728c */ /* 0x000fc8000bf05270 */
[----:B------:R-:W-:Y:S02]  /*1010*/  USEL UR4, URZ, 0x2, UP0 ;  /* 0x00000002ff047887 */ /* 0x000fe40008000000 */
[----:B------:R-:W-:-:S04]  /*1020*/  UISETP.NE.AND UP0, UPT, UR6, 0x1, UPT ;  /* 0x000000010600788c */ /* 0x000fc8000bf05270 */
[----:B------:R-:W-:-:S04]  /*1030*/  USEL UR4, UR4, 0x2, UP0 ;  /* 0x0000000204047887 */ /* 0x000fc80008000000 */
[----:B------:R-:W-:-:S06]  /*1040*/  UIADD3 UR4, UPT, UPT, UR5, UR4, URZ ;  /* 0x0000000405047290 */ /* 0x000fcc000fffe0ff */
[----:B------:R-:W-:-:S07]  /*1050*/  IMAD.U32 R0, RZ, RZ, UR4 ;  /* 0x00000004ff007e24 */ /* 0x000fce000f8e00ff */
.L_x_17:
[----:B------:R-:W1:Y:S01]  /*1060*/  S2UR UR51, SR_CTAID.Z ;  /* 0x00000000003379c3 */ /* 0x000e620000002700 */
[----:B------:R-:W-:-:S09]  /*1070*/  UISETP.GE.AND UP0, UPT, UR19, 0x1, UPT ;  /* 0x000000011300788c */ /* 0x000fd2000bf06270 */
[----:B------:R-:W-:Y:S05]  /*1080*/  BRA.U !UP0, `(.L_x_18) ;  /* 0x0000000108d47547 */ /* 0x000fea000b800000 */
[----:B------:R-:W2:Y:S01]  /*1090*/  LDCU.128 UR12, c[0x0][0xc10] ;  /* 0x00018200ff0c77ac */ /* 0x000ea20008000c00 */
[----:B------:R-:W3:Y:S01]  /*10a0*/  LDCU UR20, c[0x0][0xc0c] ;  /* 0x00018180ff1477ac */ /* 0x000ee20008000800 */
[----:B------:R-:W4:Y:S01]  /*10b0*/  LDCU UR6, c[0x0][0x370] ;  /* 0x00006e00ff0677ac */ /* 0x000f220008000800 */
[----:B------:R-:W1:Y:S01]  /*10c0*/  LDCU UR7, c[0x0][0x374] ;  /* 0x00006e80ff0777ac */ /* 0x000e620008000800 */
[----:B------:R-:W1:Y:S01]  /*10d0*/  LDCU UR22, c[0x0][0xc20] ;  /* 0x00018400ff1677ac */ /* 0x000e620008000800 */
[----:B--2---:R-:W-:Y:S02]  /*10e0*/  UIMAD.WIDE.U32 UR4, UR52, UR12, URZ ;  /* 0x0000000c340472a5 */ /* 0x004fe4000f8e00ff */
[----:B---3--:R-:W-:Y:S01]  /*10f0*/  UISETP.NE.AND UP0, UPT, UR20, 0x1, UPT ;  /* 0x000000011400788c */ /* 0x008fe2000bf05270 */
[----:B------:R-:W2:Y:S01]  /*1100*/  LDCU.64 UR8, c[0x0][0xc28] ;  /* 0x00018500ff0877ac */ /* 0x000ea20008000a00 */
[----:B----4-:R-:W-:-:S03]  /*1110*/  UIMAD.WIDE.U32 UR10, UR6, UR12, URZ ;  /* 0x0000000c060a72a5 */ /* 0x010fc6000f8e00ff */
[----:B------:R-:W-:Y:S01]  /*1120*/  UMOV UR4, UR5 ;  /* 0x0000000500047c82 */ /* 0x000fe20008000000 */
[----:B------:R-:W-:Y:S02]  /*1130*/  UISETP.NE.AND UP2, UPT, UR19, 0x1, UPT ;  /* 0x000000011300788c */ /* 0x000fe4000bf45270 */
[----:B------:R-:W-:Y:S01]  /*1140*/  USHF.R.U32.HI UR4, URZ, UR13, UR4 ;  /* 0x0000000dff047299 */ /* 0x000fe20008011604 */
[----:B------:R-:W-:Y:S01]  /*1150*/  UMOV UR10, UR11 ;  /* 0x0000000b000a7c82 */ /* 0x000fe20008000000 */
[----:B------:R-:W-:Y:S02]  /*1160*/  UIMAD.WIDE.U32 UR16, UR21, UR15, URZ ;  /* 0x0000000f151072a5 */ /* 0x000fe4000f8e00ff */
[----:B------:R-:W-:Y:S02]  /*1170*/  USEL UR5, UR52, UR4, !UP0 ;  /* 0x0000000434057287 */ /* 0x000fe4000c000000 */
[----:B------:R-:W-:Y:S02]  /*1180*/  @UP0 USHF.R.U32.HI UR6, URZ, UR13, UR10 ;  /* 0x0000000dff060299 */ /* 0x000fe4000801160a */
[----:B------:R-:W-:-:S02]  /*1190*/  UISETP.NE.AND UP0, UPT, UR14, 0x1, UPT ;  /* 0x000000010e00788c */ /* 0x000fc4000bf05270 */
[----:B-1----:R-:W-:Y:S02]  /*11a0*/  UIMAD.WIDE.U32 UR10, UR7, UR15, URZ ;  /* 0x0000000f070a72a5 */ /* 0x002fe4000f8e00ff */
[----:B--2---:R-:W-:Y:S01]  /*11b0*/  UIMAD.WIDE.U32 UR12, UR6, UR8, URZ ;  /* 0x00000008060c72a5 */ /* 0x004fe2000f8e00ff */
[----:B------:R-:W-:Y:S02]  /*11c0*/  UMOV UR4, UR17 ;  /* 0x0000001100047c82 */ /* 0x000fe40008000000 */
[----:B------:R-:W-:Y:S02]  /*11d0*/  USHF.R.U32.HI UR4, URZ, UR22, UR4 ;  /* 0x00000016ff047299 */ /* 0x000fe40008011604 */
[----:B------:R-:W-:Y:S02]  /*11e0*/  UMOV UR10, UR11 ;  /* 0x0000000b000a7c82 */ /* 0x000fe40008000000 */
[----:B------:R-:W-:Y:S01]  /*11f0*/  UMOV UR12, UR13 ;  /* 0x0000000d000c7c82 */ /* 0x000fe20008000000 */
[----:B------:R-:W-:-:S02]  /*1200*/  @UP0 USHF.R.U32.HI UR7, URZ, UR22, UR10 ;  /* 0x00000016ff070299 */ /* 0x000fc4000801160a */
[----:B------:R-:W-:Y:S02]  /*1210*/  USEL UR4, UR21, UR4, !UP0 ;  /* 0x0000000415047287 */ /* 0x000fe4000c000000 */
[----:B------:R-:W-:Y:S02]  /*1220*/  UIMAD.WIDE.U32 UR10, UR7, UR8, URZ ;  /* 0x00000008070a72a5 */ /* 0x000fe4000f8e00ff */
[----:B------:R-:W-:Y:S02]  /*1230*/  @UP2 USHF.R.U32.HI UR6, URZ, UR9, UR12 ;  /* 0x00000009ff062299 */ /* 0x000fe4000801160c */
[----:B------:R-:W-:-:S03]  /*1240*/  UIMAD.WIDE.U32 UR12, UR4, UR8, URZ ;  /* 0x00000008040c72a5 */ /* 0x000fc6000f8e00ff */
[----:B------:R-:W-:Y:S02]  /*1250*/  UMOV UR10, UR11 ;  /* 0x0000000b000a7c82 */ /* 0x000fe40008000000 */
[----:B------:R-:W-:Y:S02]  /*1260*/  @UP2 USHF.R.U32.HI UR7, URZ, UR9, UR10 ;  /* 0x00000009ff072299 */ /* 0x000fe4000801160a */
[----:B------:R-:W-:Y:S02]  /*1270*/  UIMAD UR10, UR6, UR19, URZ ;  /* 0x00000013060a72a4 */ /* 0x000fe4000f8e02ff */
[----:B------:R-:W-:-:S04]  /*1280*/  UIMAD UR7, UR7, UR19, URZ ;  /* 0x00000013070772a4 */ /* 0x000fc8000f8e02ff */
[----:B------:R-:W-:-:S03]  /*1290*/  UISETP.GE.AND UP0, UPT, UR4, UR7, UPT ;  /* 0x000000070400728c */ /* 0x000fc6000bf06270 */
[----:B------:R-:W-:Y:S01]  /*12a0*/  UMOV UR7, UR13 ;  /* 0x0000000d00077c82 */ /* 0x000fe20008000000 */
[----:B------:R-:W-:Y:S02]  /*12b0*/  UISETP.GE.OR UP0, UPT, UR5, UR10, UP0 ;  /* 0x0000000a0500728c */ /* 0x000fe40008706670 */
[----:B------:R-:W-:Y:S02]  /*12c0*/  UIMAD.WIDE.U32 UR10, UR5, UR8, URZ ;  /* 0x00000008050a72a5 */ /* 0x000fe4000f8e00ff */
[----:B------:R-:W-:Y:S02]  /*12d0*/  USHF.R.U32.HI UR7, URZ, UR9, UR7 ;  /* 0x00000009ff077299 */ /* 0x000fe40008011607 */
[----:B------:R-:W-:Y:S02]  /*12e0*/  UIADD3 UR10, UPT, UPT, -UR4, URZ, URZ ;  /* 0x000000ff040a7290 */ /* 0x000fe4000fffe1ff */
[----:B------:R-:W-:Y:S02]  /*12f0*/  USEL UR7, UR4, UR7, !UP2 ;  /* 0x0000000704077287 */ /* 0x000fe4000d000000 */
[----:B------:R-:W-:Y:S01]  /*1300*/  UIMAD UR10, UR14, UR10, UR21 ;  /* 0x0000000a0e0a72a4 */ /* 0x000fe2000f8e0215 */
[----:B------:R-:W-:Y:S01]  /*1310*/  @!UP0 UMOV UR8, UR11 ;  /* 0x0000000b00088c82 */ /* 0x000fe20008000000 */
[----:B------:R-:W-:-:S02]  /*1320*/  UIADD3 UR11, UPT, UPT, -UR5, URZ, URZ ;  /* 0x000000ff050b7290 */ /* 0x000fc4000fffe1ff */
[----:B------:R-:W-:Y:S02]  /*1330*/  @!UP0 USHF.R.U32.HI UR8, URZ, UR9, UR8 ;  /* 0x00000009ff088299 */ /* 0x000fe40008011608 */
[----:B------:R-:W-:Y:S02]  /*1340*/  UIADD3 UR9, UPT, UPT, -UR7, URZ, URZ ;  /* 0x000000ff07097290 */ /* 0x000fe4000fffe1ff */
[----:B------:R-:W-:Y:S02]  /*1350*/  @!UP0 USEL UR8, UR5, UR8, !UP2 ;  /* 0x0000000805088287 */ /* 0x000fe4000d000000 */
[----:B------:R-:W-:Y:S02]  /*1360*/  UIMAD UR9, UR19, UR9, UR4 ;  /* 0x00000009130972a4 */ /* 0x000fe4000f8e0204 */
[----:B------:R-:W-:Y:S02]  /*1370*/  @!UP0 UIADD3 UR7, UPT, UPT, UR7, -UR8, URZ ;  /* 0x8000000807078290 */ /* 0x000fe4000fffe0ff */
[----:B------:R-:W-:-:S02]  /*1380*/  @!UP0 UIMAD UR6, UR9, UR6, UR8 ;  /* 0x00000006090682a4 */ /* 0x000fc4000f8e0208 */
[----:B------:R-:W-:Y:S02]  /*1390*/  @!UP0 UIMAD UR4, UR7, UR19, UR5 ;  /* 0x00000013070482a4 */ /* 0x000fe4000f8e0205 */
[----:B------:R-:W-:Y:S02]  /*13a0*/  UIMAD UR52, UR20, UR11, UR52 ;  /* 0x0000000b143472a4 */ /* 0x000fe4000f8e0234 */
[----:B------:R-:W-:Y:S01]  /*13b0*/  UIMAD UR21, UR4, UR14, UR10 ;  /* 0x0000000e041572a4 */ /* 0x000fe2000f8e020a */
[----:B------:R-:W-:Y:S02]  /*13c0*/  @!UP0 UMOV UR5, UR6 ;  /* 0x0000000600058c82 */ /* 0x000fe40008000000 */
[----:B------:R-:W-:-:S12]  /*13d0*/  UIMAD UR52, UR5, UR20, UR52 ;  /* 0x00000014053472a4 */ /* 0x000fd8000f8e0234 */
.L_x_18:
[----:B------:R-:W-:-:S09]  /*13e0*/  UISETP.NE.AND UP0, UPT, UR23, 0x1, UPT ;  /* 0x000000011700788c */ /* 0x000fd2000bf05270 */
[----:B------:R-:W-:Y:S05]  /*13f0*/  BRA.U UP0, `(.L_x_19) ;  /* 0x0000000100447547 */ /* 0x000fea000b800000 */
[----:B------:R-:W2:Y:S01]  /*1400*/  LDCU.128 UR8, c[0x0][0xc10] ;  /* 0x00018200ff0877ac */ /* 0x000ea20008000c00 */
[----:B------:R-:W3:Y:S01]  /*1410*/  LDCU UR12, c[0x0][0xc0c] ;  /* 0x00018180ff0c77ac */ /* 0x000ee20008000800 */
[----:B------:R-:W4:Y:S01]  /*1420*/  LDCU UR13, c[0x0][0xc20] ;  /* 0x00018400ff0d77ac */ /* 0x000f220008000800 */
[----:B--2---:R-:W-:Y:S02]  /*1430*/  UIMAD.WIDE.U32 UR4, UR52, UR8, URZ ;  /* 0x00000008340472a5 */ /* 0x004fe4000f8e00ff */
[----:B------:R-:W-:Y:S02]  /*1440*/  UIMAD.WIDE.U32 UR6, UR21, UR11, URZ ;  /* 0x0000000b150672a5 */ /* 0x000fe4000f8e00ff */
[----:B---3--:R-:W-:-:S03]  /*1450*/  UISETP.NE.AND UP0, UPT, UR12, 0x1, UPT ;  /* 0x000000010c00788c */ /* 0x008fc6000bf05270 */
[----:B------:R-:W-:Y:S02]  /*1460*/  UMOV UR4, UR5 ;  /* 0x0000000500047c82 */ /* 0x000fe40008000000 */
[----:B------:R-:W-:-:S04]  /*1470*/  USHF.R.U32.HI UR4, URZ, UR9, UR4 ;  /* 0x00000009ff047299 */ /* 0x000fc80008011604 */
[----:B------:R-:W-:Y:S02]  /*1480*/  USEL UR5, UR52, UR4, !UP0 ;  /* 0x0000000434057287 */ /* 0x000fe4000c000000 */
[----:B------:R-:W-:Y:S01]  /*1490*/  UISETP.NE.AND UP0, UPT, UR10, 0x1, UPT ;  /* 0x000000010a00788c */ /* 0x000fe2000bf05270 */
[----:B------:R-:W-:Y:S02]  /*14a0*/  UMOV UR4, UR7 ;  /* 0x0000000700047c82 */ /* 0x000fe40008000000 */
[----:B----4-:R-:W-:-:S04]  /*14b0*/  USHF.R.U32.HI UR4, URZ, UR13, UR4 ;  /* 0x0000000dff047299 */ /* 0x010fc80008011604 */
[----:B------:R-:W-:-:S04]  /*14c0*/  USEL UR4, UR21, UR4, !UP0 ;  /* 0x0000000415047287 */ /* 0x000fc8000c000000 */
[----:B------:R-:W-:Y:S02]  /*14d0*/  UIADD3 UR6, UPT, UPT, UR5, -UR4, URZ ;  /* 0x8000000405067290 */ /* 0x000fe4000fffe0ff */
[----:B------:R-:W-:Y:S02]  /*14e0*/  UIADD3 UR4, UPT, UPT, -UR5, UR4, URZ ;  /* 0x0000000405047290 */ /* 0x000fe4000fffe1ff */
[----:B------:R-:W-:Y:S02]  /*14f0*/  UIMAD UR21, UR6, UR10, UR21 ;  /* 0x0000000a061572a4 */ /* 0x000fe4000f8e0215 */
[----:B------:R-:W-:-:S12]  /*1500*/  UIMAD UR52, UR4, UR12, UR52 ;  /* 0x0000000c043472a4 */ /* 0x000fd8000f8e0234 */
.L_x_19:
[----:B------:R-:W-:Y:S01]  /*1510*/  UISETP.NE.AND UP0, UPT, UR18, 0x2, UPT ;  /* 0x000000021200788c */ /* 0x000fe2000bf05270 */
[----:B------:R-:W-:Y:S09]  /*1520*/  BRA.U !UP6, `(.L_x_20) ;  /* 0x000000010e0c7547 */ /* 0x000ff2000b800000 */
[----:B------:R-:W-:Y:S01]  /*1530*/  UCGABAR_WAIT ;  /* 0x0000000000007dc7 */ /* 0x000fe20008000000 */
[----:B------:R-:W-:Y:S01]  /*1540*/  CCTL.IVALL ;  /* 0x00000000ff00798f */ /* 0x000fe20002000000 */
[----:B------:R-:W-:Y:S05]  /*1550*/  BRA `(.L_x_21) ;  /* 0x0000000000047947 */ /* 0x000fea0003800000 */
.L_x_20:
[----:B------:R-:W-:Y:S06]  /*1560*/  BAR.SYNC.DEFER_BLOCKING 0x0 ;  /* 0x0000000000007b1d */ /* 0x000fec0000010000 */
.L_x_21:
[----:B------:R-:W-:Y:S05]  /*1570*/  BRA.U UP0, `(.L_x_22) ;  /* 0x0000001900e07547 */ /* 0x000fea000b800000 */
[----:B------:R-:W2:Y:S01]  /*1580*/  LDCU UR5, c[0x0][0x388] ;  /* 0x00007100ff0577ac */ /* 0x000ea20008000800 */
[----:B------:R-:W3:Y:S01]  /*1590*/  S2UR UR9, SR_CgaCtaId ;  /* 0x00000000000979c3 */ /* 0x000ee20000008800 */
[----:B------:R-:W-:Y:S01]  /*15a0*/  PLOP3.LUT P1, PT, PT, PT, UP3, 0x80, 0x8 ;  /* 0x000000000008781c */ /* 0x000fe20003f2f038 */
[----:B------:R-:W-:Y:S01]  /*15b0*/  IMAD.MOV.U32 R3, RZ, RZ, 0x1 ;  /* 0x00000001ff037424 */ /* 0x000fe200078e00ff */
[----:B------:R-:W4:Y:S01]  /*15c0*/  LDCU UR8, c[0x0][0x38c] ;  /* 0x00007180ff0877ac */ /* 0x000f220008000800 */
[----:B------:R-:W-:Y:S01]  /*15d0*/  ISETP.EQ.OR P2, PT, R2, RZ, P3 ;  /* 0x000000ff0200720c */ /* 0x000fe20001f42670 */
[----:B------:R-:W-:Y:S01]  /*15e0*/  IMAD.MOV.U32 R2, RZ, RZ, RZ ;  /* 0x000000ffff027224 */ /* 0x000fe200078e00ff */
[----:B------:R-:W-:Y:S01]  /*15f0*/  PLOP3.LUT P1, PT, P1, PT, PT, 0x8, 0x80 ;  /* 0x000000000080781c */ /* 0x000fe20000f2e170 */
[----:B------:R-:W1:Y:S01]  /*1600*/  LDCU.64 UR6, c[0x0][0x390] ;  /* 0x00007200ff0677ac */ /* 0x000e620008000a00 */
[----:B------:R-:W-:Y:S01]  /*1610*/  UMOV UR29, 0x400 ;  /* 0x00000400001d7882 */ /* 0x000fe20000000000 */
[----:B------:R-:W-:-:S02]  /*1620*/  USHF.L.U32 UR44, UR44, 0x2, URZ ;  /* 0x000000022c2c7899 */ /* 0x000fc400080006ff */
[----:B------:R-:W-:Y:S02]  /*1630*/  UISETP.NE.AND UP1, UPT, UR18, URZ, UPT ;  /* 0x000000ff1200728c */ /* 0x000fe4000bf25270 */
[----:B------:R-:W-:Y:S02]  /*1640*/  USEL UR37, URZ, 0x1, UP4 ;  /* 0x00000001ff257887 */ /* 0x000fe4000a000000 */
[----:B--2---:R-:W-:Y:S01]  /*1650*/  UIADD3 UR5, UPT, UPT, UR5, 0x1f, URZ ;  /* 0x0000001f05057890 */ /* 0x004fe2000fffe0ff */
[----:B------:R-:W2:Y:S03]  /*1660*/  LDCU UR55, c[0x0][0x370] ;  /* 0x00006e00ff3777ac */ /* 0x000ea60008000800 */
[----:B------:R-:W-:Y:S02]  /*1670*/  USHF.R.S32.HI UR4, URZ, 0x1f, UR5 ;  /* 0x0000001fff047899 */ /* 0x000fe40008011405 */
[----:B---3--:R-:W-:-:S02]  /*1680*/  ULEA UR29, UR9, UR29, 0x18 ;  /* 0x0000001d091d7291 */ /* 0x008fc4000f8ec0ff */
[----:B------:R-:W-:Y:S02]  /*1690*/  ULEA.HI UR4, UR4, UR5, URZ, 0x5 ;  /* 0x0000000504047291 */ /* 0x000fe4000f8f28ff */
[----:B------:R-:W-:Y:S02]  /*16a0*/  USHF.L.U32 UR5, UR9, 0x6, URZ ;  /* 0x0000000609057899 */ /* 0x000fe400080006ff */
[----:B------:R-:W-:Y:S02]  /*16b0*/  USHF.R.S32.HI UR4, URZ, 0x5, UR4 ;  /* 0x00000005ff047899 */ /* 0x000fe40008011404 */
[----:B------:R-:W-:Y:S02]  /*16c0*/  ULOP3.LUT UR58, UR5, 0x40, URZ, 0xe2, !UPT ;  /* 0x00000040053a7892 */ /* 0x000fe4000f8ee2ff */
[----:B----4-:R-:W-:Y:S01]  /*16d0*/  UIMAD UR4, UR4, UR8, URZ ;  /* 0x00000008040472a4 */ /* 0x010fe2000f8e02ff */
[----:B------:R-:W3:Y:S03]  /*16e0*/  LDCU.64 UR42, c[0x0][0x348] ;  /* 0x00006900ff2a77ac */ /* 0x000ee60008000a00 */
[----:B-1----:R-:W-:Y:S01]  /*16f0*/  UIMAD UR4, UR4, UR6, URZ ;  /* 0x00000006040472a4 */ /* 0x002fe2000f8e02ff */
[----:B------:R-:W1:Y:S03]  /*1700*/  LDCU UR54, c[0x0][0x374] ;  /* 0x00006e80ff3677ac */ /* 0x000e660008000800 */
[----:B------:R-:W-:-:S02]  /*1710*/  UIMAD UR56, UR4, UR7, URZ ;  /* 0x00000007043872a4 */ /* 0x000fc4000f8e02ff */
[----:B------:R-:W-:Y:S02]  /*1720*/  USEL UR37, UR37, 0x2, UP1 ;  /* 0x0000000225257887 */ /* 0x000fe40008800000 */
[----:B------:R-:W-:Y:S02]  /*1730*/  UISETP.NE.AND UP2, UPT, UR56, URZ, UPT ;  /* 0x000000ff3800728c */ /* 0x000fe4000bf45270 */
[----:B------:R-:W-:Y:S02]  /*1740*/  UISETP.LT.U32.AND UP0, UPT, UR56, 0x8, UPT ;  /* 0x000000083800788c */ /* 0x000fe4000bf01070 */
[----:B------:R-:W-:Y:S02]  /*1750*/  UIADD3 UR45, UPT, UPT, UR29, 0x18800, UR44 ;  /* 0x000188001d2d7890 */ /* 0x000fe4000fffe02c */
[----:B------:R-:W-:Y:S01]  /*1760*/  USEL UR4, UR56, 0x8, UP0 ;  /* 0x0000000838047887 */ /* 0x000fe20008000000 */
[----:B------:R-:W-:Y:S01]  /*1770*/  UMOV UR30, URZ ;  /* 0x000000ff001e7c82 */ /* 0x000fe20008000000 */
[----:B------:R-:W-:-:S02]  /*1780*/  UMOV UR31, URZ ;  /* 0x000000ff001f7c82 */ /* 0x000fc40008000000 */
[----:B------:R-:W-:Y:S02]  /*1790*/  UIADD3 UR5, UPT, UPT, UR4, -0x1, URZ ;  /* 0xffffffff04057890 */ /* 0x000fe4000fffe0ff */
[----:B------:R-:W-:Y:S02]  /*17a0*/  @!UP2 UIADD3 UR5, UPT, UPT, UR4, URZ, URZ ;  /* 0x000000ff0405a290 */ /* 0x000fe4000fffe0ff */
[----:B------:R-:W-:Y:S02]  /*17b0*/  UIADD3 UR53, UPT, UPT, UR56, -UR4, URZ ;  /* 0x8000000438357290 */ /* 0x000fe4000fffe0ff */
[----:B------:R-:W-:Y:S01]  /*17c0*/  UIADD3 UR57, UPT, UPT, UR5, 0x1, URZ ;  /* 0x0000000105397890 */ /* 0x000fe2000fffe0ff */
[----:B-123--:R-:W-:-:S11]  /*17d0*/  UMOV UR38, URZ ;  /* 0x000000ff00267c82 */ /* 0x00efd60008000000 */
.L_x_40:
[----:B------:R-:W-:Y:S01]  /*17e0*/  ULEA UR4, UR30, UR29, 0x3 ;  /* 0x0000001d1e047291 */ /* 0x000fe2000f8e18ff */
[----:B------:R-:W-:Y:S01]  /*17f0*/  SHF.L.U32 R0, R3, 0x1f, RZ ;  /* 0x0000001f03007819 */ /* 0x000fe200000006ff */
[----:B------:R-:W-:Y:S02]  /*1800*/  UISETP.NE.AND UP0, UPT, UR56, URZ, UPT ;  /* 0x000000ff3800728c */ /* 0x000fe4000bf05270 */
[----:B------:R-:W-:Y:S02]  /*1810*/  ULEA UR19, UR21, UR58, 0x7 ;  /* 0x0000003a15137291 */ /* 0x000fe4000f8e38ff */
[----:B------:R-:W-:Y:S01]  /*1820*/  USHF.L.U32 UR46, UR52, 0x6, URZ ;  /* 0x00000006342e7899 */ /* 0x000fe200080006ff */
[----:B------:R-:W-:Y:S02]  /*1830*/  UMOV UR26, URZ ;  /* 0x000000ff001a7c82 */ /* 0x000fe40008000000 */
[----:B------:R1:W2:Y:S01]  /*1840*/  SYNCS.PHASECHK.TRANS64.TRYWAIT P0, [UR4+0x40], R0 ;  /* 0x00004000ff0075a7 */ /* 0x0002a20008001104 */
[----:B------:R-:W-:Y:S01]  /*1850*/  UMOV UR22, URZ ;  /* 0x000000ff00167c82 */ /* 0x000fe20008000000 */
[----:B------:R-:W-:Y:S01]  /*1860*/  UMOV UR21, URZ ;  /* 0x000000ff00157c82 */ /* 0x000fe20008000000 */
[----:B------:R-:W-:Y:S01]  /*1870*/  UMOV UR20, URZ ;  /* 0x000000ff00147c82 */ /* 0x000fe20008000000 */
[----:B------:R-:W-:Y:S05]  /*1880*/  BRA.U !UP0, `(.L_x_23) ;  /* 0x0000000508a47547 */ /* 0x000fea000b800000 */
[----:B------:R-:W3:Y:S01]  /*1890*/  LDCU.128 UR12, c[0x0][0x480] ;  /* 0x00009000ff0c77ac */ /* 0x000ee20008000c00 */
[----:B------:R-:W4:Y:S01]  /*18a0*/  LDCU.128 UR8, c[0x0][0x490] ;  /* 0x00009200ff0877ac */ /* 0x000f220008000c00 */
[----:B------:R-:W1:Y:S01]  /*18b0*/  LDCU.64 UR20, c[0x0][0x4c0] ;  /* 0x00009800ff1477ac */ /* 0x000e620008000a00 */
[----:B------:R-:W1:Y:S01]  /*18c0*/  LDCU.64 UR16, c[0x0][0x4f0] ;  /* 0x00009e00ff1077ac */ /* 0x000e620008000a00 */
[----:B------:R-:W1:Y:S01]  /*18d0*/  LDCU UR18, c[0x0][0x4c8] ;  /* 0x00009900ff1277ac */ /* 0x000e620008000800 */
[----:B---3--:R-:W-:Y:S02]  /*18e0*/  UIMAD.WIDE.U32 UR4, UR46, UR13, URZ ;  /* 0x0000000d2e0472a5 */ /* 0x008fe4000f8e00ff */
[----:B------:R-:W-:Y:S02]  /*18f0*/  UISETP.NE.AND UP0, UPT, UR12, 0x1, UPT ;  /* 0x000000010c00788c */ /* 0x000fe4000bf05270 */
[----:B------:R-:W-:Y:S01]  /*1900*/  USHF.R.U32.HI UR5, URZ, UR14, UR5 ;  /* 0x0000000eff057299 */ /* 0x000fe20008011605 */
[----:B------:R-:W3:Y:S03]  /*1910*/  LDCU UR52, c[0x0][0x38c] ;  /* 0x00007180ff3477ac */ /* 0x000ee60008000800 */
[----:B------:R-:W-:-:S02]  /*1920*/  USEL UR5, UR46, UR5, !UP0 ;  /* 0x000000052e057287 */ /* 0x000fc4000c000000 */
[----:B------:R-:W-:Y:S02]  /*1930*/  UISETP.NE.AND UP0, UPT, UR15, 0x1, UPT ;  /* 0x000000010f00788c */ /* 0x000fe4000bf05270 */
[----:B----4-:R-:W-:Y:S01]  /*1940*/  UIMAD.WIDE.U32 UR6, UR5, UR8, URZ ;  /* 0x00000008050672a5 */ /* 0x010fe2000f8e00ff */
[----:B------:R-:W4:Y:S01]  /*1950*/  LDCU UR8, c[0x0][0x4a0] ;  /* 0x00009400ff0877ac */ /* 0x000f220008000800 */
[----:B------:R-:W1:Y:S05]  /*1960*/  LDCU UR23, c[0x0][0x4cc] ;  /* 0x00009980ff1777ac */ /* 0x000e6a0008000800 */
[----:B------:R-:W-:Y:S01]  /*1970*/  UMOV UR4, UR7 ;  /* 0x0000000700047c82 */ /* 0x000fe20008000000 */
[----:B------:R-:W1:Y:S01]  /*1980*/  LDCU.64 UR40, c[0x0][0x390] ;  /* 0x00007200ff2877ac */ /* 0x000e620008000a00 */
[----:B------:R-:W-:Y:S01]  /*1990*/  USHF.R.U32.HI UR4, URZ, UR9, UR4 ;  /* 0x00000009ff047299 */ /* 0x000fe20008011604 */
[----:B------:R-:W1:Y:S03]  /*19a0*/  LDCU UR9, c[0x0][0x4ec] ;  /* 0x00009d80ff0977ac */ /* 0x000e660008000800 */
[----:B------:R-:W-:-:S02]  /*19b0*/  USEL UR4, UR5, UR4, !UP0 ;  /* 0x0000000405047287 */ /* 0x000fc4000c000000 */
[----:B------:R-:W-:Y:S02]  /*19c0*/  UISETP.NE.AND UP0, UPT, UR10, 0x1, UPT ;  /* 0x000000010a00788c */ /* 0x000fe4000bf05270 */
[----:B------:R-:W-:Y:S01]  /*19d0*/  UIMAD.WIDE.U32 UR6, UR4, UR11, URZ ;  /* 0x0000000b040672a5 */ /* 0x000fe2000f8e00ff */
[----:B------:R-:W1:Y:S01]  /*19e0*/  LDCU.64 UR24, c[0x0][0x4d0] ;  /* 0x00009a00ff1877ac */ /* 0x000e620008000a00 */
[----:B------:R-:W-:-:S05]  /*19f0*/  UIADD3 UR38, UPT, UPT, UR57, UR31, URZ ;  /* 0x0000001f39267290 */ /* 0x000fca000fffe0ff */
[----:B------:R-:W-:Y:S01]  /*1a00*/  UMOV UR6, UR7 ;  /* 0x0000000700067c82 */ /* 0x000fe20008000000 */
[----:B------:R-:W-:Y:S02]  /*1a10*/  UIADD3 UR7, UPT, UPT, -UR4, URZ, URZ ;  /* 0x000000ff04077290 */ /* 0x000fe4000fffe1ff */
[----:B----4-:R-:W-:Y:S02]  /*1a20*/  USHF.R.U32.HI UR6, URZ, UR8, UR6 ;  /* 0x00000008ff067299 */ /* 0x010fe40008011606 */
[----:B------:R-:W-:Y:S02]  /*1a30*/  UIADD3 UR8, UPT, UPT, -UR5, URZ, URZ ;  /* 0x000000ff05087290 */ /* 0x000fe4000fffe1ff */
[----:B------:R-:W-:Y:S02]  /*1a40*/  USEL UR14, UR4, UR6, !UP0 ;  /* 0x00000006040e7287 */ /* 0x000fe4000c000000 */
[----:B------:R-:W-:Y:S02]  /*1a50*/  UIMAD UR7, UR15, UR7, UR5 ;  /* 0x000000070f0772a4 */ /* 0x000fe4000f8e0205 */
[----:B------:R-:W-:-:S02]  /*1a60*/  UIADD3 UR6, UPT, UPT, -UR14, URZ, URZ ;  /* 0x000000ff0e067290 */ /* 0x000fc4000fffe1ff */
[----:B------:R-:W-:Y:S02]  /*1a70*/  UIMAD UR8, UR12, UR8, UR46 ;  /* 0x000000080c0872a4 */ /* 0x000fe4000f8e022e */
[----:B------:R-:W-:Y:S02]  /*1a80*/  UIMAD UR13, UR10, UR6, UR4 ;  /* 0x000000060a0d72a4 */ /* 0x000fe4000f8e0204 */
[----:B-1----:R-:W-:Y:S02]  /*1a90*/  UIMAD UR11, UR8, UR20, UR9 ;  /* 0x00000014080b72a4 */ /* 0x002fe4000f8e0209 */
[----:B------:R-:W-:Y:S01]  /*1aa0*/  UIMAD UR12, UR7, UR21, UR16 ;  /* 0x00000015070c72a4 */ /* 0x000fe2000f8e0210 */
[----:B------:R-:W1:Y:S02]  /*1ab0*/  LDCU.64 UR4, c[0x0][0x4f8] ;  /* 0x00009f00ff0477ac */ /* 0x000e640008000a00 */
[----:B------:R-:W4:Y:S01]  /*1ac0*/  LDCU UR6, c[0x0][0x500] ;  /* 0x0000a000ff0677ac */ /* 0x000f220008000800 */
[----:B------:R-:W-:Y:S01]  /*1ad0*/  UIMAD UR13, UR13, UR18, UR17 ;  /* 0x000000120d0d72a4 */ /* 0x000fe2000f8e0211 */
[----:B------:R-:W-:Y:S01]  /*1ae0*/  UMOV UR26, URZ ;  /* 0x000000ff001a7c82 */ /* 0x000fe20008000000 */
[----:B------:R-:W-:Y:S01]  /*1af0*/  UMOV UR7, UR30 ;  /* 0x0000001e00077c82 */ /* 0x000fe20008000000 */
[----:B------:R-:W-:Y:S01]  /*1b00*/  UMOV UR20, URZ ;  /* 0x000000ff00147c82 */ /* 0x000fe20008000000 */
[----:B------:R-:W-:Y:S01]  /*1b10*/  UMOV UR21, URZ ;  /* 0x000000ff00157c82 */ /* 0x000fe20008000000 */
[----:B---3--:R-:W-:-:S07]  /*1b20*/  UMOV UR22, URZ ;  /* 0x000000ff00167c82 */ /* 0x008fce0008000000 */
.L_x_29:
[----:B------:R-:W-:Y:S01]  /*1b30*/  @!P3 MOV R4, 0x6000 ;  /* 0x000060000004b802 */ /* 0x000fe20000000f00 */
[----:B------:R-:W-:Y:S01]  /*1b40*/  ULEA UR9, UR7, UR29, 0x3 ;  /* 0x0000001d07097291 */ /* 0x000fe2000f8e18ff */
[----:B--2---:R-:W-:Y:S11]  /*1b50*/  @P0 BRA `(.L_x_24) ;  /* 0x00000000000c0947 */ /* 0x004ff60003800000 */
[----:B------:R-:W-:Y:S04]  /*1b60*/  SHF.L.U32 R5, R3, 0x1f, RZ ;  /* 0x0000001f03057819 */ /* 0x000fe800000006ff */
[----:B------:R-:W2:Y:S02]  /*1b70*/  SYNCS.PHASECHK.TRANS64.TRYWAIT P0, [UR9+0x40], R5 ;  /* 0x00004005ff0075a7 */ /* 0x000ea40008001109 */
[----:B--2---:R-:W-:Y:S05]  /*1b80*/  @!P0 BRA `(.L_x_25) ;  /* 0x0000007400b88947 */ /* 0x004fea0003800000 */
.L_x_24:
[----:B------:R3:W-:Y:S01]  /*1b90*/  @!P3 SYNCS.ARRIVE.TRANS64 RZ, [UR9], R4 ;  /* 0x00000004ffffb9a7 */ /* 0x0007e20008000009 */
[----:B------:R-:W-:Y:S04]  /*1ba0*/  ULOP3.LUT UR8, UR37, 0x2, URZ, 0xfc, !UPT ;  /* 0x0000000225087892 */ /* 0x000fe8000f8efcff */
[----:B------:R-:W-:Y:S09]  /*1bb0*/  UISETP.NE.AND UP0, UPT, UR8, 0x2, UPT ;  /* 0x000000020800788c */ /* 0x000ff2000bf05270 */
[----:B------:R-:W-:Y:S05]  /*1bc0*/  BRA.U UP0, `(.L_x_26) ;  /* 0x0000000100047547 */ /* 0x000fea000b800000 */
[----:B-1--4-:R-:W-:Y:S05]  /*1bd0*/  BPT.TRAP 0x1 ;  /* 0x000000040000795c */ /* 0x012fea0000300000 */
.L_x_26:
[----:B------:R-:W-:Y:S04]  /*1be0*/  BSSY.RECONVERGENT B0, `(.L_x_27) ;  /* 0x0000003000007945 */ /* 0x000fe80003800200 */
[----:B------:R-:W-:Y:S05]  /*1bf0*/  @P2 BRA `(.L_x_28) ;  /* 0x0000000000042947 */ /* 0x000fea0003800000 */
[----:B-1--4-:R-:W-:Y:S05]  /*1c00*/  BPT.TRAP 0x1 ;  /* 0x000000040000795c */ /* 0x012fea0000300000 */
.L_x_28:
[----:B-1--4-:R-:W-:Y:S05]  /*1c10*/  BSYNC.RECONVERGENT B0 ;  /* 0x0000000000007941 */ /* 0x012fea0003800200 */
.L_x_27:
[----:B------:R-:W-:Y:S02]  /*1c20*/  UIADD3 UR8, UPT, UPT, UR7, 0x1, URZ ;  /* 0x0000000107087890 */ /* 0x000fe4000fffe0ff */
[----:B------:R-:W-:Y:S02]  /*1c30*/  UIMAD UR15, UR20, UR23, UR4 ;  /* 0x00000017140f72a4 */ /* 0x000fe4000f8e0204 */
[----:B------:R-:W-:Y:S02]  /*1c40*/  UISETP.NE.AND UP0, UPT, UR8, 0x8, UPT ;  /* 0x000000080800788c */ /* 0x000fe4000bf05270 */
[----:B------:R-:W-:Y:S02]  /*1c50*/  ULEA UR17, UR7, UR29, 0xd ;  /* 0x0000001d07117291 */ /* 0x000fe4000f8e68ff */
[----:B------:R-:W-:Y:S02]  /*1c60*/  USEL UR10, URZ, 0x1, UP0 ;  /* 0x00000001ff0a7887 */ /* 0x000fe40008000000 */
[----:B------:R-:W-:Y:S02]  /*1c70*/  USEL UR30, UR8, URZ, UP0 ;  /* 0x000000ff081e7287 */ /* 0x000fe40008000000 */
[----:B------:R-:W-:Y:S02]  /*1c80*/  ULEA UR16, UR7, UR44, 0xe ;  /* 0x0000002c07107291 */ /* 0x000fe4000f8e70ff */
[----:B------:R-:W-:Y:S01]  /*1c90*/  ULEA UR8, UR30, UR29, 0x3 ;  /* 0x0000001d1e087291 */ /* 0x000fe2000f8e18ff */
[----:B------:R-:W-:Y:S01]  /*1ca0*/  LOP3.LUT R3, R3, UR10, RZ, 0x3c, !PT ;  /* 0x0000000a03037c12 */ /* 0x000fe2000f8e3cff */
[----:B------:R-:W-:Y:S02]  /*1cb0*/  UIADD3 UR34, UP0, UPT, UR42, 0x80, URZ ;  /* 0x000000802a227890 */ /* 0x000fe4000ff1e0ff */
[----:B------:R-:W-:Y:S01]  /*1cc0*/  USHF.L.U32 UR10, UR26, 0x5, URZ ;  /* 0x000000051a0a7899 */ /* 0x000fe200080006ff */
[----:B--2---:R-:W-:Y:S01]  /*1cd0*/  SHF.L.U32 R0, R3, 0x1f, RZ ;  /* 0x0000001f03007819 */ /* 0x004fe200000006ff */
[----:B------:R-:W-:Y:S02]  /*1ce0*/  UIADD3.X UR35, UPT, UPT, URZ, UR43, URZ, UP0, !UPT ;  /* 0x0000002bff237290 */ /* 0x000fe400087fe4ff */
[----:B------:R-:W-:Y:S01]  /*1cf0*/  UIADD3 UR32, UP3, UPT, UR42, 0x200, URZ ;  /* 0x000002002a207890 */ /* 0x000fe2000ff7e0ff */
[----:B------:R1:W2:Y:S01]  /*1d00*/  SYNCS.PHASECHK.TRANS64.TRYWAIT P0, [UR8+0x40], R0 ;  /* 0x00004000ff0075a7 */ /* 0x0002a20008001108 */
[----:B------:R-:W-:Y:S02]  /*1d10*/  UIMAD UR8, UR21, UR24, UR5 ;  /* 0x00000018150872a4 */ /* 0x000fe4000f8e0205 */
[----:B------:R-:W-:Y:S02]  /*1d20*/  UIMAD UR7, UR22, UR25, UR6 ;  /* 0x00000019160772a4 */ /* 0x000fe4000f8e0206 */
[----:B------:R-:W-:Y:S02]  /*1d30*/  ULEA UR15, UR8, UR15, 0x5 ;  /* 0x0000000f080f7291 */ /* 0x000fe4000f8e28ff */
[----:B------:R-:W-:Y:S02]  /*1d40*/  UIADD3 UR8, UPT, UPT, UR17, 0x8800, URZ ;  /* 0x0000880011087890 */ /* 0x000fe4000fffe0ff */
[----:B------:R-:W-:Y:S02]  /*1d50*/  ULEA UR7, UR7, UR15, 0xa ;  /* 0x0000000f07077291 */ /* 0x000fe4000f8e50ff */
[----:B------:R-:W-:Y:S02]  /*1d60*/  UIADD3.X UR33, UPT, UPT, URZ, UR43, URZ, UP3, !UPT ;  /* 0x0000002bff217290 */ /* 0x000fe40009ffe4ff */
[----:B------:R-:W-:Y:S02]  /*1d70*/  UPRMT UR7, UR7, 0x5410, URZ ;  /* 0x0000541007077896 */ /* 0x000fe400080000ff */
[----:B------:R-:W-:Y:S02]  /*1d80*/  UIADD3 UR16, UPT, UPT, UR29, 0x18800, UR16 ;  /* 0x000188001d107890 */ /* 0x000fe4000fffe010 */
[----:B------:R-:W-:Y:S02]  /*1d90*/  UIADD3 UR36, UPT, UPT, UR20, 0x1, URZ ;  /* 0x0000000114247890 */ /* 0x000fe4000fffe0ff */
[----:B------:R-:W-:Y:S02]  /*1da0*/  UIADD3 UR28, UPT, UPT, UR21, 0x1, URZ ;  /* 0x00000001151c7890 */ /* 0x000fe4000fffe0ff */
[----:B------:R-:W-:Y:S01]  /*1db0*/  UISETP.NE.AND UP2, UPT, UR36, UR52, UPT ;  /* 0x000000342400728c */ /* 0x000fe2000bf45270 */
[----:B------:R4:W-:Y:S01]  /*1dc0*/  UTMALDG.5D.IM2COL [UR8], [UR34], UR7 ;  /* 0x00000008220073b4 */ /* 0x0009e20008060007 */
[----:B------:R-:W-:Y:S02]  /*1dd0*/  UIADD3 UR27, UPT, UPT, UR22, 0x1, URZ ;  /* 0x00000001161b7890 */ /* 0x000fe4000fffe0ff */
[----:B------:R-:W-:Y:S01]  /*1de0*/  UIADD3 UR31, UPT, UPT, UR31, 0x1, URZ ;  /* 0x000000011f1f7890 */ /* 0x000fe2000fffe0ff */
[----:B------:R-:W-:Y:S01]  /*1df0*/  UMOV UR47, 0x30000 ;  /* 0x00030000002f7882 */ /* 0x000fe20000000000 */
[----:B------:R-:W-:Y:S01]  /*1e00*/  UMOV UR48, 0x0 ;  /* 0x0000000000307882 */ /* 0x000fe20000000000 */
[----:B------:R-:W-:Y:S01]  /*1e10*/  UMOV UR49, 0x10000000 ;  /* 0x1000000000317882 */ /* 0x000fe20000000000 */
[----:B------:R-:W-:Y:S01]  /*1e20*/  UMOV UR17, UR9 ;  /* 0x0000000900117c82 */ /* 0x000fe20008000000 */
[----:B------:R-:W-:Y:S02]  /*1e30*/  UMOV UR18, UR10 ;  /* 0x0000000a00127c82 */ /* 0x000fe40008000000 */
[----:B------:R-:W-:Y:S01]  /*1e40*/  @UP2 UIADD3 UR28, UPT, UPT, UR21, URZ, URZ ;  /* 0x000000ff151c2290 */ /* 0x000fe2000fffe0ff */
[----:B------:R3:W-:Y:S03]  /*1e50*/  UTMALDG.5D.MULTICAST [UR16], [UR32], UR47, desc[UR48] ;  /* 0x00003010200073b4 */ /* 0x0007e6000802182f */
[----:B------:R-:W-:Y:S11]  /*1e60*/  UISETP.NE.AND UP1, UPT, UR28, UR40, UPT ;  /* 0x000000281c00728c */ /* 0x000ff6000bf25270 */
[----:B------:R-:W-:Y:S04]  /*1e70*/  @UP1 UIADD3 UR27, UPT, UPT, UR22, URZ, URZ ;  /* 0x000000ff161b1290 */ /* 0x000fe8000fffe0ff */
[----:B------:R-:W-:Y:S02]  /*1e80*/  UISETP.NE.AND UP0, UPT, UR27, UR41, UPT ;  /* 0x000000291b00728c */ /* 0x000fe4000bf05270 */
[----:B----4-:R-:W-:Y:S09]  /*1e90*/  UIADD3 UR8, UPT, UPT, UR26, 0x1, URZ ;  /* 0x000000011a087890 */ /* 0x010ff2000fffe0ff */
[----:B------:R-:W-:Y:S01]  /*1ea0*/  @UP0 UIADD3 UR8, UPT, UPT, UR26, URZ, URZ ;  /* 0x000000ff1a080290 */ /* 0x000fe2000fffe0ff */
[----:B------:R-:W-:Y:S06]  /*1eb0*/  UMOV UR7, UR30 ;  /* 0x0000001e00077c82 */ /* 0x000fec0008000000 */
[----:B------:R-:W-:Y:S01]  /*1ec0*/  UMOV UR26, UR8 ;  /* 0x00000008001a7c82 */ /* 0x000fe20008000000 */
[----:B---3--:R-:W-:Y:S02]  /*1ed0*/  USEL UR22, UR27, URZ, UP0 ;  /* 0x000000ff1b167287 */ /* 0x008fe40008000000 */
[----:B------:R-:W-:Y:S02]  /*1ee0*/  UISETP.NE.AND UP0, UPT, UR31, UR38, UPT ;  /* 0x000000261f00728c */ /* 0x000fe4000bf05270 */
[----:B------:R-:W-:Y:S02]  /*1ef0*/  USEL UR20, UR36, URZ, UP2 ;  /* 0x000000ff24147287 */ /* 0x000fe40009000000 */
[----:B------:R-:W-:Y:S05]  /*1f00*/  USEL UR21, UR28, URZ, UP1 ;  /* 0x000000ff1c157287 */ /* 0x000fea0008800000 */
[----:B-1----:R-:W-:Y:S07]  /*1f10*/  BRA.U UP0, `(.L_x_29) ;  /* 0xfffffffd00047547 */ /* 0x002fee000b83ffff */
.L_x_23:
[----:B------:R-:W-:Y:S01]  /*1f20*/  ULEA UR4, UR30, UR29, 0x3 ;  /* 0x0000001d1e047291 */ /* 0x000fe2000f8e18ff */
[----:B-1----:R-:W-:Y:S01]  /*1f30*/  SHF.L.U32 R0, R3, 0x1f, RZ ;  /* 0x0000001f03007819 */ /* 0x002fe200000006ff */
[----:B------:R-:W-:Y:S01]  /*1f40*/  @!P1 SYNCS.ARRIVE.TRANS64.A1T0 RZ, [UR29+0xc8], RZ ;  /* 0x0000c8ffffff99a7 */ /* 0x000fe2000810001d */
[----:B------:R-:W-:-:S06]  /*1f50*/  UISETP.GE.AND UP0, UPT, UR53, 0x1, UPT ;  /* 0x000000013500788c */ /* 0x000fcc000bf06270 */
[----:B--2---:R1:W2:Y:S03]  /*1f60*/  SYNCS.PHASECHK.TRANS64.TRYWAIT P0, [UR4+0x40], R0 ;  /* 0x00004000ff0075a7 */ /* 0x0042a60008001104 */
[----:B------:R-:W-:Y:S05]  /*1f70*/  BRA.U !UP0, `(.L_x_30) ;  /* 0x0000000508987547 */ /* 0x000fea000b800000 */
[----:B------:R-:W3:Y:S01]  /*1f80*/  LDCU.128 UR8, c[0x0][0x480] ;  /* 0x00009000ff0877ac */ /* 0x000ee20008000c00 */
[----:B------:R-:W4:Y:S01]  /*1f90*/  LDCU.128 UR32, c[0x0][0x490] ;  /* 0x00009200ff2077ac */ /* 0x000f220008000c00 */
[----:B------:R-:W1:Y:S01]  /*1fa0*/  LDCU UR13, c[0x0][0x4c8] ;  /* 0x00009900ff0d77ac */ /* 0x000e620008000800 */
        /* <DEDUP_REMOVED lines=14> */
[----:B------:R-:W4:Y:S03]  /*2090*/  LDCU.64 UR32, c[0x0][0x4c0] ;  /* 0x00009800ff2077ac */ /* 0x000f260008000a00 */
[----:B------:R-:W-:-:S02]  /*20a0*/  USEL UR4, UR5, UR4, !UP0 ;  /* 0x0000000405047287 */ /* 0x000fc4000c000000 */
[----:B------:R-:W-:Y:S02]  /*20b0*/  UISETP.NE.AND UP0, UPT, UR34, 0x1, UPT ;  /* 0x000000012200788c */ /* 0x000fe4000bf05270 */
[----:B------:R-:W-:Y:S01]  /*20c0*/  UIMAD.WIDE.U32 UR6, UR4, UR35, URZ ;  /* 0x00000023040672a5 */ /* 0x000fe2000f8e00ff */
[----:B------:R-:W1:Y:S01]  /*20d0*/  LDCU.64 UR24, c[0x0][0x4d0] ;  /* 0x00009a00ff1877ac */ /* 0x000e620008000a00 */
[----:B------:R-:W-:-:S05]  /*20e0*/  UIADD3 UR38, UPT, UPT, UR53, UR38, URZ ;  /* 0x0000002635267290 */ /* 0x000fca000fffe0ff */
[----:B------:R-:W-:Y:S01]  /*20f0*/  UMOV UR6, UR7 ;  /* 0x0000000700067c82 */ /* 0x000fe20008000000 */
[----:B------:R-:W-:Y:S02]  /*2100*/  UIADD3 UR7, UPT, UPT, -UR5, URZ, URZ ;  /* 0x000000ff05077290 */ /* 0x000fe4000fffe1ff */
[----:B---3--:R-:W-:Y:S02]  /*2110*/  USHF.R.U32.HI UR6, URZ, UR9, UR6 ;  /* 0x00000009ff067299 */ /* 0x008fe40008011606 */
[----:B------:R-:W-:Y:S02]  /*2120*/  UIMAD UR7, UR8, UR7, UR46 ;  /* 0x00000007080772a4 */ /* 0x000fe4000f8e022e */
[----:B------:R-:W-:Y:S02]  /*2130*/  USEL UR14, UR4, UR6, !UP0 ;  /* 0x00000006040e7287 */ /* 0x000fe4000c000000 */
[----:B------:R-:W-:Y:S02]  /*2140*/  UIADD3 UR6, UPT, UPT, -UR4, URZ, URZ ;  /* 0x000000ff04067290 */ /* 0x000fe4000fffe1ff */
[----:B------:R-:W-:-:S02]  /*2150*/  UIADD3 UR9, UPT, UPT, -UR14, URZ, URZ ;  /* 0x000000ff0e097290 */ /* 0x000fc4000fffe1ff */
[----:B------:R-:W-:Y:S02]  /*2160*/  UIMAD UR12, UR11, UR6, UR5 ;  /* 0x000000060b0c72a4 */ /* 0x000fe4000f8e0205 */
[----:B------:R-:W-:Y:S02]  /*2170*/  UIMAD UR9, UR34, UR9, UR4 ;  /* 0x00000009220972a4 */ /* 0x000fe4000f8e0204 */
[----:B----4-:R-:W-:Y:S01]  /*2180*/  UIMAD UR11, UR7, UR32, UR10 ;  /* 0x00000020070b72a4 */ /* 0x010fe2000f8e020a */
[----:B------:R-:W3:Y:S02]  /*2190*/  LDCU.64 UR4, c[0x0][0x4f8] ;  /* 0x00009f00ff0477ac */ /* 0x000ee40008000a00 */
[----:B------:R-:W4:Y:S01]  /*21a0*/  LDCU UR6, c[0x0][0x500] ;  /* 0x0000a000ff0677ac */ /* 0x000f220008000800 */
[----:B-1----:R-:W-:Y:S02]  /*21b0*/  UIMAD UR12, UR12, UR33, UR16 ;  /* 0x000000210c0c72a4 */ /* 0x002fe4000f8e0210 */
[----:B------:R-:W-:Y:S01]  /*21c0*/  UIMAD UR13, UR9, UR13, UR17 ;  /* 0x0000000d090d72a4 */ /* 0x000fe2000f8e0211 */
[----:B------:R-:W-:Y:S01]  /*21d0*/  UMOV UR36, UR53 ;  /* 0x0000003500247c82 */ /* 0x000fe20008000000 */
[----:B------:R-:W-:-:S10]  /*21e0*/  UMOV UR7, UR30 ;  /* 0x0000001e00077c82 */ /* 0x000fd40008000000 */
.L_x_36:
[----:B------:R-:W-:Y:S01]  /*21f0*/  @!P3 MOV R4, 0x6000 ;  /* 0x000060000004b802 */ /* 0x000fe20000000f00 */
[----:B------:R-:W-:Y:S01]  /*2200*/  ULEA UR9, UR7, UR29, 0x3 ;  /* 0x0000001d07097291 */ /* 0x000fe2000f8e18ff */
[----:B--23--:R-:W-:Y:S11]  /*2210*/  @P0 BRA `(.L_x_31) ;  /* 0x00000000000c0947 */ /* 0x00cff60003800000 */
[----:B------:R-:W-:Y:S04]  /*2220*/  SHF.L.U32 R5, R3, 0x1f, RZ ;  /* 0x0000001f03057819 */ /* 0x000fe800000006ff */
[----:B------:R-:W1:Y:S02]  /*2230*/  SYNCS.PHASECHK.TRANS64.TRYWAIT P0, [UR9+0x40], R5 ;  /* 0x00004005ff0075a7 */ /* 0x000e640008001109 */
[----:B-1----:R-:W-:Y:S05]  /*2240*/  @!P0 BRA `(.L_x_32) ;  /* 0x0000007000208947 */ /* 0x002fea0003800000 */
.L_x_31:
[----:B------:R2:W-:Y:S01]  /*2250*/  @!P3 SYNCS.ARRIVE.TRANS64 RZ, [UR9], R4 ;  /* 0x00000004ffffb9a7 */ /* 0x0005e20008000009 */
[----:B------:R-:W-:Y:S04]  /*2260*/  ULOP3.LUT UR8, UR37, 0x2, URZ, 0xfc, !UPT ;  /* 0x0000000225087892 */ /* 0x000fe8000f8efcff */
[----:B------:R-:W-:Y:S09]  /*2270*/  UISETP.NE.AND UP0, UPT, UR8, 0x2, UPT ;  /* 0x000000020800788c */ /* 0x000ff2000bf05270 */
[----:B------:R-:W-:Y:S05]  /*2280*/  BRA.U UP0, `(.L_x_33) ;  /* 0x0000000100047547 */ /* 0x000fea000b800000 */
[----:B---34-:R-:W-:Y:S05]  /*2290*/  BPT.TRAP 0x1 ;  /* 0x000000040000795c */ /* 0x018fea0000300000 */
.L_x_33:
[----:B------:R-:W-:Y:S04]  /*22a0*/  BSSY.RECONVERGENT B0, `(.L_x_34) ;  /* 0x0000003000007945 */ /* 0x000fe80003800200 */
[----:B------:R-:W-:Y:S05]  /*22b0*/  @P2 BRA `(.L_x_35) ;  /* 0x0000000000042947 */ /* 0x000fea0003800000 */
[----:B---34-:R-:W-:Y:S05]  /*22c0*/  BPT.TRAP 0x1 ;  /* 0x000000040000795c */ /* 0x018fea0000300000 */
.L_x_35:
[----:B---34-:R-:W-:Y:S05]  /*22d0*/  BSYNC.RECONVERGENT B0 ;  /* 0x0000000000007941 */ /* 0x018fea0003800200 */
.L_x_34:
        /* <DEDUP_REMOVED lines=11> */
[----:B-1----:R-:W-:Y:S01]  /*2390*/  SHF.L.U32 R0, R3, 0x1f, RZ ;  /* 0x0000001f03007819 */ /* 0x002fe200000006ff */
[----:B------:R-:W-:Y:S02]  /*23a0*/  UIADD3.X UR35, UPT, UPT, URZ, UR43, URZ, UP3, !UPT ;  /* 0x0000002bff237290 */ /* 0x000fe40009ffe4ff */
[----:B------:R-:W-:Y:S01]  /*23b0*/  UIADD3 UR32, UP0, UPT, UR42, 0x200, URZ ;  /* 0x000002002a207890 */ /* 0x000fe2000ff1e0ff */
[----:B------:R1:W3:Y:S01]  /*23c0*/  SYNCS.PHASECHK.TRANS64.TRYWAIT P0, [UR8+0x40], R0 ;  /* 0x00004000ff0075a7 */ /* 0x0002e20008001108 */
[----:B------:R-:W-:Y:S02]  /*23d0*/  UIMAD UR8, UR21, UR24, UR5 ;  /* 0x00000018150872a4 */ /* 0x000fe4000f8e0205 */
[----:B------:R-:W-:Y:S02]  /*23e0*/  UIMAD UR7, UR22, UR25, UR6 ;  /* 0x00000019160772a4 */ /* 0x000fe4000f8e0206 */
[----:B------:R-:W-:Y:S02]  /*23f0*/  ULEA UR15, UR8, UR15, 0x5 ;  /* 0x0000000f080f7291 */ /* 0x000fe4000f8e28ff */
[----:B------:R-:W-:Y:S02]  /*2400*/  UIADD3 UR8, UPT, UPT, UR18, 0x8800, URZ ;  /* 0x0000880012087890 */ /* 0x000fe4000fffe0ff */
[----:B------:R-:W-:Y:S02]  /*2410*/  ULEA UR7, UR7, UR15, 0xa ;  /* 0x0000000f07077291 */ /* 0x000fe4000f8e50ff */
[----:B------:R-:W-:Y:S02]  /*2420*/  UIADD3.X UR33, UPT, UPT, URZ, UR43, URZ, UP0, !UPT ;  /* 0x0000002bff217290 */ /* 0x000fe400087fe4ff */
[----:B------:R-:W-:Y:S02]  /*2430*/  UPRMT UR7, UR7, 0x5410, URZ ;  /* 0x0000541007077896 */ /* 0x000fe400080000ff */
[----:B------:R-:W-:Y:S02]  /*2440*/  UIADD3 UR31, UPT, UPT, UR20, 0x1, URZ ;  /* 0x00000001141f7890 */ /* 0x000fe4000fffe0ff */
[----:B------:R-:W-:Y:S02]  /*2450*/  UIADD3 UR28, UPT, UPT, UR21, 0x1, URZ ;  /* 0x00000001151c7890 */ /* 0x000fe4000fffe0ff */
[----:B------:R-:W-:Y:S02]  /*2460*/  UISETP.NE.AND UP2, UPT, UR31, UR49, UPT ;  /* 0x000000311f00728c */ /* 0x000fe4000bf45270 */
[----:B------:R-:W-:Y:S01]  /*2470*/  UIADD3 UR27, UPT, UPT, UR22, 0x1, URZ ;  /* 0x00000001161b7890 */ /* 0x000fe2000fffe0ff */
[----:B------:R4:W-:Y:S01]  /*2480*/  UTMALDG.5D.IM2COL [UR8], [UR34], UR7 ;  /* 0x00000008220073b4 */ /* 0x0009e20008060007 */
[----:B------:R-:W-:Y:S01]  /*2490*/  UMOV UR48, 0x30000 ;  /* 0x0003000000307882 */ /* 0x000fe20000000000 */
[----:B------:R-:W-:Y:S01]  /*24a0*/  UMOV UR46, 0x0 ;  /* 0x00000000002e7882 */ /* 0x000fe20000000000 */
[----:B------:R-:W-:Y:S01]  /*24b0*/  UMOV UR47, 0x10000000 ;  /* 0x10000000002f7882 */ /* 0x000fe20000000000 */
[----:B------:R-:W-:Y:S01]  /*24c0*/  UMOV UR17, UR9 ;  /* 0x0000000900117c82 */ /* 0x000fe20008000000 */
[----:B------:R-:W-:Y:S03]  /*24d0*/  UMOV UR18, UR10 ;  /* 0x0000000a00127c82 */ /* 0x000fe60008000000 */
[----:B------:R-:W-:Y:S01]  /*24e0*/  @UP2 UIADD3 UR28, UPT, UPT, UR21, URZ, URZ ;  /* 0x000000ff151c2290 */ /* 0x000fe2000fffe0ff */
[----:B------:R2:W-:Y:S03]  /*24f0*/  UTMALDG.5D.MULTICAST [UR16], [UR32], UR48, desc[UR46] ;  /* 0x00002e10200073b4 */ /* 0x0005e60008021830 */
[----:B------:R-:W-:Y:S11]  /*2500*/  UISETP.NE.AND UP1, UPT, UR28, UR40, UPT ;  /* 0x000000281c00728c */ /* 0x000ff6000bf25270 */
[----:B------:R-:W-:Y:S04]  /*2510*/  @UP1 UIADD3 UR27, UPT, UPT, UR22, URZ, URZ ;  /* 0x000000ff161b1290 */ /* 0x000fe8000fffe0ff */
[----:B------:R-:W-:Y:S02]  /*2520*/  UISETP.NE.AND UP0, UPT, UR27, UR41, UPT ;  /* 0x000000291b00728c */ /* 0x000fe4000bf05270 */
[----:B----4-:R-:W-:Y:S09]  /*2530*/  UIADD3 UR8, UPT, UPT, UR26, 0x1, URZ ;  /* 0x000000011a087890 */ /* 0x010ff2000fffe0ff */
[----:B------:R-:W-:Y:S02]  /*2540*/  @UP0 UIADD3 UR8, UPT, UPT, UR26, URZ, URZ ;  /* 0x000000ff1a080290 */ /* 0x000fe4000fffe0ff */
[----:B------:R-:W-:Y:S05]  /*2550*/  UIADD3 UR7, UPT, UPT, UR36, -0x1, URZ ;  /* 0xffffffff24077890 */ /* 0x000fea000fffe0ff */
[----:B------:R-:W-:Y:S01]  /*2560*/  UMOV UR26, UR8 ;  /* 0x00000008001a7c82 */ /* 0x000fe20008000000 */
[----:B--2---:R-:W-:Y:S02]  /*2570*/  USEL UR22, UR27, URZ, UP0 ;  /* 0x000000ff1b167287 */ /* 0x004fe40008000000 */
[----:B------:R-:W-:Y:S02]  /*2580*/  UISETP.GT.U32.AND UP0, UPT, UR36, 0x1, UPT ;  /* 0x000000012400788c */ /* 0x000fe4000bf04070 */
[----:B------:R-:W-:Y:S02]  /*2590*/  USEL UR20, UR31, URZ, UP2 ;  /* 0x000000ff1f147287 */ /* 0x000fe40009000000 */
[----:B------:R-:W-:Y:S01]  /*25a0*/  USEL UR21, UR28, URZ, UP1 ;  /* 0x000000ff1c157287 */ /* 0x000fe20008800000 */
[----:B------:R-:W-:Y:S01]  /*25b0*/  UMOV UR36, UR7 ;  /* 0x0000000700247c82 */ /* 0x000fe20008000000 */
[----:B------:R-:W-:Y:S03]  /*25c0*/  UMOV UR7, UR30 ;  /* 0x0000001e00077c82 */ /* 0x000fe60008000000 */
[----:B-1----:R-:W-:Y:S07]  /*25d0*/  BRA.U UP0, `(.L_x_36) ;  /* 0xfffffffd00047547 */ /* 0x002fee000b83ffff */
.L_x_30:
[----:B------:R-:W-:Y:S01]  /*25e0*/  SHF.L.U32 R4, R2, 0x1f, RZ ;  /* 0x0000001f02047819 */ /* 0x000fe200000006ff */
[----:B------:R-:W-:-:S03]  /*25f0*/  NOP ;  /* 0x0000000000007918 */ /* 0x000fc60000000000 */
[----:B--23--:R-:W2:Y:S02]  /*2600*/  SYNCS.PHASECHK.TRANS64.TRYWAIT P0, [UR29+0xd0], R4 ;  /* 0x0000d004ff0075a7 */ /* 0x00cea4000800111d */
[----:B--2---:R-:W-:Y:S05]  /*2610*/  @!P0 BRA `(.L_x_37) ;  /* 0x0000006c00448947 */ /* 0x004fea0003800000 */
.L_x_138:
[----:B-1----:R-:W1:Y:S01]  /*2620*/  LDS.128 R4, [UR29+0x110] ;  /* 0x0001101dff047984 */ /* 0x002e620008000c00 */
[----:B------:R-:W-:Y:S02]  /*2630*/  UIADD3 UR4, UPT, UPT, UR29, 0xd8, URZ ;  /* 0x000000d81d047890 */ /* 0x000fe4000fffe0ff */
[----:B------:R-:W-:Y:S01]  /*2640*/  UISETP.GE.AND UP0, UPT, UR39, 0x1, UPT ;  /* 0x000000012700788c */ /* 0x000fe2000bf06270 */
[----:B------:R-:W-:Y:S01]  /*2650*/  @!PT LDS RZ, [RZ] ;  /* 0x00000000fffff984 */ /* 0x000fe20000000800 */
[----:B------:R-:W-:Y:S01]  /*2660*/  @!PT LDS RZ, [RZ] ;  /* 0x00000000fffff984 */ /* 0x000fe20000000800 */
[----:B------:R-:W-:Y:S01]  /*2670*/  @!PT LDS RZ, [RZ] ;  /* 0x00000000fffff984 */ /* 0x000fe20000000800 */
[----:B------:R-:W-:Y:S01]  /*2680*/  @!PT LDS RZ, [RZ] ;  /* 0x00000000fffff984 */ /* 0x000fe20000000800 */
[----:B------:R2:W-:Y:S06]  /*2690*/  MEMBAR.ALL.CTA ;  /* 0x0000000000007992 */ /* 0x0005ec0000008000 */
[----:B--2---:R-:W2:Y:S01]  /*26a0*/  FENCE.VIEW.ASYNC.S ;  /* 0x00000000000073c6 */ /* 0x004ea20000000000 */
[----:B------:R-:W-:-:S09]  /*26b0*/  UPRMT UR4, URZ, 0x654, UR4 ;  /* 0x00000654ff047896 */ /* 0x000fd20008000004 */
[----:B--2---:R-:W-:Y:S01]  /*26c0*/  SYNCS.ARRIVE.TRANS64.RED.A1T0 RZ, [UR4], RZ ;  /* 0x000000ffffff79a7 */ /* 0x004fe20008100404 */
[----:B-1----:R-:W-:-:S13]  /*26d0*/  LOP3.LUT P0, RZ, R6, 0x1, RZ, 0xc0, !PT ;  /* 0x0000000106ff7812 */ /* 0x002fda000780c0ff */
[----:B------:R-:W-:Y:S01]  /*26e0*/  VOTEU.ANY UP1, P0 ;  /* 0x0000000000ff7886 */ /* 0x000fe20000020100 */
[----:B------:R-:W-:-:S13]  /*26f0*/  PLOP3.LUT P0, PT, PT, PT, UP1, 0x80, 0x8 ;  /* 0x000000000008781c */ /* 0x000fda0003f0f018 */
[----:B------:R-:W-:Y:S02]  /*2700*/  @P0 MOV R0, R4 ;  /* 0x0000000400000202 */ /* 0x000fe40000000f00 */
[----:B------:R-:W-:Y:S02]  /*2710*/  @P0 LOP3.LUT R4, R5, 0xffff, RZ, 0xc0, !PT ;  /* 0x0000ffff05040812 */ /* 0x000fe400078ec0ff */
[----:B------:R-:W-:Y:S02]  /*2720*/  @P0 R2UR UR6, R0 ;  /* 0x00000000000602ca */ /* 0x000fe400000e0000 */
[----:B------:R-:W-:-:S11]  /*2730*/  @P0 R2UR UR5, R4 ;  /* 0x00000000040502ca */ /* 0x000fd600000e0000 */
[----:B------:R-:W-:Y:S02]  /*2740*/  @UP1 UMOV UR51, UR6 ;  /* 0x0000000600331c82 */ /* 0x000fe40008000000 */
[----:B------:R-:W-:Y:S01]  /*2750*/  @UP1 UMOV UR50, UR5 ;  /* 0x0000000500321c82 */ /* 0x000fe20008000000 */
[----:B------:R-:W-:Y:S05]  /*2760*/  BRA.U !UP0, `(.L_x_38) ;  /* 0x0000000108d47547 */ /* 0x000fea000b800000 */
[----:B------:R-:W1:Y:S01]  /*2770*/  LDCU.128 UR16, c[0x0][0xc10] ;  /* 0x00018200ff1077ac */ /* 0x000e620008000c00 */
[----:B------:R-:W2:Y:S01]  /*2780*/  LDCU UR20, c[0x0][0xc20] ;  /* 0x00018400ff1477ac */ /* 0x000ea20008000800 */
[----:B------:R-:W3:Y:S01]  /*2790*/  LDCU UR13, c[0x0][0xc0c] ;  /* 0x00018180ff0d77ac */ /* 0x000ee20008000800 */
[----:B------:R-:W4:Y:S01]  /*27a0*/  LDCU.64 UR14, c[0x0][0xc28] ;  /* 0x00018500ff0e77ac */ /* 0x000f220008000a00 */
[----:B------:R-:W-:Y:S02]  /*27b0*/  UISETP.NE.AND UP3, UPT, UR39, 0x1, UPT ;  /* 0x000000012700788c */ /* 0x000fe4000bf65270 */
[----:B-1----:R-:W-:Y:S02]  /*27c0*/  UIMAD.WIDE.U32 UR4, UR54, UR19, URZ ;  /* 0x00000013360472a5 */ /* 0x002fe4000f8e00ff */
[----:B------:R-:W-:Y:S02]  /*27d0*/  UIMAD.WIDE.U32 UR6, UR55, UR16, URZ ;  /* 0x00000010370672a5 */ /* 0x000fe4000f8e00ff */
[----:B------:R-:W-:-:S02]  /*27e0*/  UISETP.NE.AND UP0, UPT, UR18, 0x1, UPT ;  /* 0x000000011200788c */ /* 0x000fc4000bf05270 */
[----:B------:R-:W-:Y:S01]  /*27f0*/  UIMAD.WIDE.U32 UR10, UR50, UR19, URZ ;  /* 0x00000013320a72a5 */ /* 0x000fe2000f8e00ff */
[----:B------:R-:W-:Y:S01]  /*2800*/  UMOV UR4, UR5 ;  /* 0x0000000500047c82 */ /* 0x000fe20008000000 */
[----:B---3--:R-:W-:Y:S02]  /*2810*/  UISETP.NE.AND UP2, UPT, UR13, 0x1, UPT ;  /* 0x000000010d00788c */ /* 0x008fe4000bf45270 */
[----:B--2---:R-:W-:Y:S02]  /*2820*/  USHF.R.U32.HI UR5, URZ, UR20, UR4 ;  /* 0x00000014ff057299 */ /* 0x004fe40008011604 */
[----:B------:R-:W-:Y:S01]  /*2830*/  UIMAD.WIDE.U32 UR8, UR51, UR16, URZ ;  /* 0x00000010330872a5 */ /* 0x000fe2000f8e00ff */
[----:B------:R-:W-:Y:S01]  /*2840*/  UMOV UR4, UR7 ;  /* 0x0000000700047c82 */ /* 0x000fe20008000000 */
[----:B------:R-:W-:Y:S02]  /*2850*/  USEL UR5, UR54, UR5, !UP0 ;  /* 0x0000000536057287 */ /* 0x000fe4000c000000 */
[----:B------:R-:W-:-:S02]  /*2860*/  USHF.R.U32.HI UR4, URZ, UR17, UR4 ;  /* 0x00000011ff047299 */ /* 0x000fc40008011604 */
[----:B----4-:R-:W-:Y:S02]  /*2870*/  UIMAD.WIDE.U32 UR6, UR5, UR14, URZ ;  /* 0x0000000e050672a5 */ /* 0x010fe4000f8e00ff */
[----:B------:R-:W-:Y:S01]  /*2880*/  USEL UR12, UR55, UR4, !UP2 ;  /* 0x00000004370c7287 */ /* 0x000fe2000d000000 */
[----:B------:R-:W-:Y:S02]  /*2890*/  UMOV UR8, UR9 ;  /* 0x0000000900087c82 */ /* 0x000fe40008000000 */
[----:B------:R-:W-:Y:S01]  /*28a0*/  UMOV UR4, UR11 ;  /* 0x0000000b00047c82 */ /* 0x000fe20008000000 */
[----:B------:R-:W-:Y:S01]  /*28b0*/  UIMAD.WIDE.U32 UR10, UR12, UR14, URZ ;  /* 0x0000000e0c0a72a5 */ /* 0x000fe2000f8e00ff */
[----:B------:R-:W-:Y:S01]  /*28c0*/  UMOV UR6, UR7 ;  /* 0x0000000700067c82 */ /* 0x000fe20008000000 */
[----:B------:R-:W-:Y:S02]  /*28d0*/  USHF.R.U32.HI UR4, URZ, UR20, UR4 ;  /* 0x00000014ff047299 */ /* 0x000fe40008011604 */
[----:B------:R-:W-:-:S02]  /*28e0*/  @UP3 USHF.R.U32.HI UR5, URZ, UR15, UR6 ;  /* 0x0000000fff053299 */ /* 0x000fc40008011606 */
[----:B------:R-:W-:Y:S01]  /*28f0*/  USHF.R.U32.HI UR17, URZ, UR17, UR8 ;  /* 0x00000011ff117299 */ /* 0x000fe20008011608 */
[----:B------:R-:W-:Y:S01]  /*2900*/  UMOV UR6, UR11 ;  /* 0x0000000b00067c82 */ /* 0x000fe20008000000 */
[----:B------:R-:W-:Y:S02]  /*2910*/  USEL UR4, UR50, UR4, !UP0 ;  /* 0x0000000432047287 */ /* 0x000fe4000c000000 */
[----:B------:R-:W-:Y:S02]  /*2920*/  @UP3 USHF.R.U32.HI UR12, URZ, UR15, UR6 ;  /* 0x0000000fff0c3299 */ /* 0x000fe40008011606 */
[----:B------:R-:W-:Y:S02]  /*2930*/  UIMAD UR6, UR39, UR5, URZ ;  /* 0x00000005270672a4 */ /* 0x000fe4000f8e02ff */
[----:B------:R-:W-:Y:S02]  /*2940*/  USEL UR5, UR51, UR17, !UP2 ;  /* 0x0000001133057287 */ /* 0x000fe4000d000000 */
[----:B------:R-:W-:-:S02]  /*2950*/  UIMAD UR8, UR39, UR12, URZ ;  /* 0x0000000c270872a4 */ /* 0x000fc4000f8e02ff */
[----:B------:R-:W-:Y:S02]  /*2960*/  UISETP.GE.AND UP0, UPT, UR4, UR6, UPT ;  /* 0x000000060400728c */ /* 0x000fe4000bf06270 */
[----:B------:R-:W-:Y:S02]  /*2970*/  UIMAD.WIDE.U32 UR6, UR4, UR14, URZ ;  /* 0x0000000e040672a5 */ /* 0x000fe4000f8e00ff */
[----:B------:R-:W-:Y:S02]  /*2980*/  UISETP.GE.OR UP0, UPT, UR5, UR8, UP0 ;  /* 0x000000080500728c */ /* 0x000fe40008706670 */
[----:B------:R-:W-:Y:S02]  /*2990*/  UIMAD.WIDE.U32 UR8, UR5, UR14, URZ ;  /* 0x0000000e050872a5 */ /* 0x000fe4000f8e00ff */
[----:B------:R-:W-:Y:S01]  /*29a0*/  UIADD3 UR10, UPT, UPT, -UR4, URZ, URZ ;  /* 0x000000ff040a7290 */ /* 0x000fe2000fffe1ff */
[----:B------:R-:W-:Y:S02]  /*29b0*/  UMOV UR6, UR7 ;  /* 0x0000000700067c82 */ /* 0x000fe40008000000 */
[----:B------:R-:W-:-:S02]  /*29c0*/  USHF.R.U32.HI UR6, URZ, UR15, UR6 ;  /* 0x0000000fff067299 */ /* 0x000fc40008011606 */
[----:B------:R-:W-:Y:S02]  /*29d0*/  UIMAD UR10, UR18, UR10, UR50 ;  /* 0x0000000a120a72a4 */ /* 0x000fe4000f8e0232 */
[----:B------:R-:W-:Y:S01]  /*29e0*/  USEL UR6, UR4, UR6, !UP3 ;  /* 0x0000000604067287 */ /* 0x000fe2000d800000 */
[----:B------:R-:W-:Y:S01]  /*29f0*/  @!UP0 UMOV UR7, UR9 ;  /* 0x0000000900078c82 */ /* 0x000fe20008000000 */
[----:B------:R-:W-:Y:S02]  /*2a00*/  UIADD3 UR9, UPT, UPT, -UR5, URZ, URZ ;  /* 0x000000ff05097290 */ /* 0x000fe4000fffe1ff */
[----:B------:R-:W-:Y:S02]  /*2a10*/  @!UP0 USHF.R.U32.HI UR7, URZ, UR15, UR7 ;  /* 0x0000000fff078299 */ /* 0x000fe40008011607 */
[----:B------:R-:W-:Y:S02]  /*2a20*/  UIADD3 UR8, UPT, UPT, -UR6, URZ, URZ ;  /* 0x000000ff06087290 */ /* 0x000fe4000fffe1ff */
[----:B------:R-:W-:-:S02]  /*2a30*/  @!UP0 USEL UR7, UR5, UR7, !UP3 ;  /* 0x0000000705078287 */ /* 0x000fc4000d800000 */
[----:B------:R-:W-:Y:S02]  /*2a40*/  UIMAD UR8, UR39, UR8, UR4 ;  /* 0x00000008270872a4 */ /* 0x000fe4000f8e0204 */
[----:B------:R-:W-:Y:S02]  /*2a50*/  @!UP0 UIADD3 UR6, UPT, UPT, UR6, -UR7, URZ ;  /* 0x8000000706068290 */ /* 0x000fe4000fffe0ff */
[----:B------:R-:W-:Y:S02]  /*2a60*/  @!UP0 UIMAD UR7, UR8, UR12, UR7 ;  /* 0x0000000c080782a4 */ /* 0x000fe4000f8e0207 */
[----:B------:R-:W-:Y:S02]  /*2a70*/  @!UP0 UIMAD UR4, UR39, UR6, UR5 ;  /* 0x00000006270482a4 */ /* 0x000fe4000f8e0205 */
[----:B------:R-:W-:Y:S02]  /*2a80*/  UIMAD UR6, UR13, UR9, UR51 ;  /* 0x000000090d0672a4 */ /* 0x000fe4000f8e0233 */
[----:B------:R-:W-:Y:S01]  /*2a90*/  UIMAD UR50, UR4, UR18, UR10 ;  /* 0x00000012043272a4 */ /* 0x000fe2000f8e020a */
[----:B------:R-:W-:-:S02]  /*2aa0*/  @!UP0 UMOV UR5, UR7 ;  /* 0x0000000700058c82 */ /* 0x000fc40008000000 */
[----:B------:R-:W-:-:S12]  /*2ab0*/  UIMAD UR51, UR5, UR13, UR6 ;  /* 0x0000000d053372a4 */ /* 0x000fd8000f8e0206 */
.L_x_38:
[----:B------:R-:W1:Y:S02]  /*2ac0*/  LDCU UR4, c[0x0][0xc30] ;  /* 0x00018600ff0477ac */ /* 0x000e640008000800 */
[----:B-1----:R-:W-:-:S09]  /*2ad0*/  UISETP.NE.AND UP0, UPT, UR4, 0x1, UPT ;  /* 0x000000010400788c */ /* 0x002fd2000bf05270 */
[----:B------:R-:W-:Y:S05]  /*2ae0*/  BRA.U UP0, `(.L_x_39) ;  /* 0x0000000100447547 */ /* 0x000fea000b800000 */
[----:B------:R-:W1:Y:S01]  /*2af0*/  LDCU.128 UR8, c[0x0][0xc10] ;  /* 0x00018200ff0877ac */ /* 0x000e620008000c00 */
[----:B------:R-:W2:Y:S01]  /*2b00*/  LDCU UR12, c[0x0][0xc0c] ;  /* 0x00018180ff0c77ac */ /* 0x000ea20008000800 */
[----:B------:R-:W3:Y:S01]  /*2b10*/  LDCU UR13, c[0x0][0xc20] ;  /* 0x00018400ff0d77ac */ /* 0x000ee20008000800 */
[----:B-1----:R-:W-:Y:S02]  /*2b20*/  UIMAD.WIDE.U32 UR6, UR51, UR8, URZ ;  /* 0x00000008330672a5 */ /* 0x002fe4000f8e00ff */
[----:B------:R-:W-:Y:S02]  /*2b30*/  UIMAD.WIDE.U32 UR4, UR50, UR11, URZ ;  /* 0x0000000b320472a5 */ /* 0x000fe4000f8e00ff */
[----:B--2---:R-:W-:Y:S02]  /*2b40*/  UISETP.NE.AND UP2, UPT, UR12, 0x1, UPT ;  /* 0x000000010c00788c */ /* 0x004fe4000bf45270 */
[----:B------:R-:W-:Y:S01]  /*2b50*/  UISETP.NE.AND UP0, UPT, UR10, 0x1, UPT ;  /* 0x000000010a00788c */ /* 0x000fe2000bf05270 */
[----:B------:R-:W-:-:S02]  /*2b60*/  UMOV UR6, UR7 ;  /* 0x0000000700067c82 */ /* 0x000fc40008000000 */
[----:B------:R-:W-:Y:S01]  /*2b70*/  UMOV UR4, UR5 ;  /* 0x0000000500047c82 */ /* 0x000fe20008000000 */
[----:B------:R-:W-:Y:S02]  /*2b80*/  USHF.R.U32.HI UR6, URZ, UR9, UR6 ;  /* 0x00000009ff067299 */ /* 0x000fe40008011606 */
[----:B---3--:R-:W-:Y:S02]  /*2b90*/  USHF.R.U32.HI UR4, URZ, UR13, UR4 ;  /* 0x0000000dff047299 */ /* 0x008fe40008011604 */
[----:B------:R-:W-:Y:S02]  /*2ba0*/  USEL UR5, UR51, UR6, !UP2 ;  /* 0x0000000633057287 */ /* 0x000fe4000d000000 */
[----:B------:R-:W-:-:S04]  /*2bb0*/  USEL UR4, UR50, UR4, !UP0 ;  /* 0x0000000432047287 */ /* 0x000fc8000c000000 */
[----:B------:R-:W-:Y:S02]  /*2bc0*/  UIADD3 UR6, UPT, UPT, UR5, -UR4, URZ ;  /* 0x8000000405067290 */ /* 0x000fe4000fffe0ff */
[----:B------:R-:W-:Y:S02]  /*2bd0*/  UIADD3 UR4, UPT, UPT, -UR5, UR4, URZ ;  /* 0x0000000405047290 */ /* 0x000fe4000fffe1ff */
[----:B------:R-:W-:Y:S02]  /*2be0*/  UIMAD UR50, UR6, UR10, UR50 ;  /* 0x0000000a063272a4 */ /* 0x000fe4000f8e0232 */
[----:B------:R-:W-:-:S12]  /*2bf0*/  UIMAD UR51, UR4, UR12, UR51 ;  /* 0x0000000c043372a4 */ /* 0x000fd8000f8e0233 */
.L_x_39:
[----:B------:R-:W-:Y:S01]  /*2c00*/  R2UR UR5, R70 ;  /* 0x00000000460572ca */ /* 0x000fe200000e0000 */
[----:B------:R-:W-:Y:S01]  /*2c10*/  UMOV UR31, UR38 ;  /* 0x00000026001f7c82 */ /* 0x000fe20008000000 */
[----:B------:R-:W-:Y:S02]  /*2c20*/  R2UR UR4, R69 ;  /* 0x00000000450472ca */ /* 0x000fe400000e0000 */
[----:B------:R-:W-:Y:S02]  /*2c30*/  PLOP3.LUT P1, PT, PT, PT, PT, 0x80, 0x8 ;  /* 0x000000000008781c */ /* 0x000fe40003f2f070 */
[----:B------:R-:W-:-:S07]  /*2c40*/  LOP3.LUT R2, R2, 0x1, RZ, 0x3c, !PT ;  /* 0x0000000102027812 */ /* 0x000fce00078e3cff */
[----:B------:R-:W-:Y:S02]  /*2c50*/  UIADD3 UR52, UPT, UPT, UR51, UR5, URZ ;  /* 0x0000000533347290 */ /* 0x000fe4000fffe0ff */
[----:B------:R-:W-:Y:S01]  /*2c60*/  UIADD3 UR21, UPT, UPT, UR50, UR4, URZ ;  /* 0x0000000432157290 */ /* 0x000fe2000fffe0ff */
[----:B------:R-:W-:Y:S11]  /*2c70*/  BRA.U UP1, `(.L_x_40) ;  /* 0xffffffe901d87547 */ /* 0x000ff6000b83ffff */
[----:B------:R-:W-:Y:S01]  /*2c80*/  UIADD3 UR29, UPT, UPT, UR29, 0x40, URZ ;  /* 0x000000401d1d7890 */ /* 0x000fe2000fffe0ff */
[----:B------:R-:W-:-:S03]  /*2c90*/  SHF.L.U32 R2, R3, 0x1f, RZ ;  /* 0x0000001f03027819 */ /* 0x000fc600000006ff */
[----:B------:R-:W-:-:S09]  /*2ca0*/  ULEA UR4, UR30, UR29, 0x3 ;  /* 0x0000001d1e047291 */ /* 0x000fd2000f8e18ff */
[----:B------:R-:W1:Y:S02]  /*2cb0*/  SYNCS.PHASECHK.TRANS64.TRYWAIT P0, [UR4], R2 ;  /* 0x00000002ff0075a7 */ /* 0x000e640008001104 */
[----:B-1----:R-:W-:Y:S05]  /*2cc0*/  @!P0 BRA `(.L_x_41) ;  /* 0x0000006400b08947 */ /* 0x002fea0003800000 */
.L_x_140:
[----:B------:R-:W-:-:S04]  /*2cd0*/  UIADD3 UR4, UPT, UPT, UR30, 0x1, URZ ;  /* 0x000000011e047890 */ /* 0x000fc8000fffe0ff */
[----:B------:R-:W-:-:S04]  /*2ce0*/  UISETP.NE.AND UP0, UPT, UR4, 0x8, UPT ;  /* 0x000000080400788c */ /* 0x000fc8000bf05270 */
[----:B------:R-:W-:Y:S02]  /*2cf0*/  USEL UR6, URZ, 0x1, UP0 ;  /* 0x00000001ff067887 */ /* 0x000fe40008000000 */
[----:B------:R-:W-:-:S04]  /*2d00*/  USEL UR4, UR4, URZ, UP0 ;  /* 0x000000ff04047287 */ /* 0x000fc80008000000 */
[----:B------:R-:W-:Y:S01]  /*2d10*/  ULEA UR5, UR4, UR29, 0x3 ;  /* 0x0000001d04057291 */ /* 0x000fe2000f8e18ff */
[----:B-1----:R-:W-:-:S04]  /*2d20*/  LOP3.LUT R2, R3, UR6, RZ, 0x3c, !PT ;  /* 0x0000000603027c12 */ /* 0x002fc8000f8e3cff */
[----:B------:R-:W-:-:S04]  /*2d30*/  SHF.L.U32 R3, R2, 0x1f, RZ ;  /* 0x0000001f02037819 */ /* 0x000fc800000006ff */
[----:B------:R-:W1:Y:S02]  /*2d40*/  SYNCS.PHASECHK.TRANS64.TRYWAIT P0, [UR5], R3 ;  /* 0x00000003ff0075a7 */ /* 0x000e640008001105 */
[----:B-1----:R-:W-:Y:S05]  /*2d50*/  @!P0 BRA `(.L_x_42) ;  /* 0x0000006400a48947 */ /* 0x002fea0003800000 */
.L_x_142:
[----:B------:R-:W-:-:S04]  /*2d60*/  UIADD3 UR4, UPT, UPT, UR4, 0x1, URZ ;  /* 0x0000000104047890 */ /* 0x000fc8000fffe0ff */
[----:B------:R-:W-:-:S04]  /*2d70*/  UISETP.NE.AND UP0, UPT, UR4, 0x8, UPT ;  /* 0x000000080400788c */ /* 0x000fc8000bf05270 */
[----:B------:R-:W-:Y:S02]  /*2d80*/  USEL UR6, URZ, 0x1, UP0 ;  /* 0x00000001ff067887 */ /* 0x000fe40008000000 */
[----:B------:R-:W-:-:S04]  /*2d90*/  USEL UR4, UR4, URZ, UP0 ;  /* 0x000000ff04047287 */ /* 0x000fc80008000000 */
[----:B------:R-:W-:Y:S01]  /*2da0*/  ULEA UR5, UR4, UR29, 0x3 ;  /* 0x0000001d04057291 */ /* 0x000fe2000f8e18ff */
[----:B------:R-:W-:-:S04]  /*2db0*/  LOP3.LUT R2, R2, UR6, RZ, 0x3c, !PT ;  /* 0x0000000602027c12 */ /* 0x000fc8000f8e3cff */
[----:B-1----:R-:W-:-:S04]  /*2dc0*/  SHF.L.U32 R3, R2, 0x1f, RZ ;  /* 0x0000001f02037819 */ /* 0x002fc800000006ff */
[----:B------:R-:W1:Y:S02]  /*2dd0*/  SYNCS.PHASECHK.TRANS64.TRYWAIT P0, [UR5], R3 ;  /* 0x00000003ff0075a7 */ /* 0x000e640008001105 */
[----:B-1----:R-:W-:Y:S05]  /*2de0*/  @!P0 BRA `(.L_x_43) ;  /* 0x0000006400988947 */ /* 0x002fea0003800000 */
.L_x_144:
        /* <DEDUP_REMOVED lines=9> */
.L_x_146:
        /* <DEDUP_REMOVED lines=9> */
.L_x_148:
        /* <DEDUP_REMOVED lines=9> */
.L_x_150:
        /* <DEDUP_REMOVED lines=9> */
.L_x_152:
[----:B------:R-:W-:-:S04]  /*3030*/  UIADD3 UR4, UPT, UPT, UR4, 0x1, URZ ;  /* 0x0000000104047890 */ /* 0x000fc8000fffe0ff */
[----:B------:R-:W-:-:S04]  /*3040*/  UISETP.NE.AND UP0, UPT, UR4, 0x8, UPT ;  /* 0x000000080400788c */ /* 0x000fc8000bf05270 */
[----:B------:R-:W-:Y:S02]  /*3050*/  USEL UR5, URZ, 0x1, UP0 ;  /* 0x00000001ff057887 */ /* 0x000fe40008000000 */
[----:B------:R-:W-:-:S04]  /*3060*/  USEL UR4, UR4, URZ, UP0 ;  /* 0x000000ff04047287 */ /* 0x000fc80008000000 */
[----:B------:R-:W-:Y:S01]  /*3070*/  ULEA UR4, UR4, UR29, 0x3 ;  /* 0x0000001d04047291 */ /* 0x000fe2000f8e18ff */
[----:B------:R-:W-:-:S04]  /*3080*/  LOP3.LUT R2, R2, UR5, RZ, 0x3c, !PT ;  /* 0x0000000502027c12 */ /* 0x000fc8000f8e3cff */
[----:B------:R-:W-:Y:S01]  /*3090*/  SHF.L.U32 R2, R2, 0x1f, RZ ;  /* 0x0000001f02027819 */ /* 0x000fe200000006ff */
[----:B-1----:R-:W-:-:S07]  /*30a0*/  IMAD.U32 R0, RZ, RZ, UR4 ;  /* 0x00000004ff007e24 */ /* 0x002fce000f8e00ff */
.L_x_48:
[----:B-1----:R1:W2:Y:S02]  /*30b0*/  SYNCS.PHASECHK.TRANS64.TRYWAIT P0, [R0+URZ], R2 ;  /* 0x00000002000075a7 */ /* 0x0022a400080011ff */
[----:B--2---:R-:W-:Y:S05]  /*30c0*/  @!P0 NANOSLEEP.SYNCS 0x989680 ;  /* 0x009896800000895d */ /* 0x004fea0003900000 */
[----:B------:R-:W2:Y:S02]  /*30d0*/  @!P0 SYNCS.PHASECHK.TRANS64 P0, [R0+URZ], R2 ;  /* 0x00000002000085a7 */ /* 0x000ea400080010ff */
[----:B--2---:R-:W-:Y:S05]  /*30e0*/  @P0 EXIT ;  /* 0x000000000000094d */ /* 0x004fea0003800000 */
[----:B------:R-:W-:Y:S05]  /*30f0*/  BRA `(.L_x_48) ;  /* 0xfffffffc00ec7947 */ /* 0x000fea000383ffff */
.L_x_22:
[----:B------:R-:W2:Y:S02]  /*3100*/  S2UR UR4, SR_CgaCtaId ;  /* 0x00000000000479c3 */ /* 0x000ea40000008800 */
[----:B--2---:R-:W-:-:S04]  /*3110*/  UISETP.NE.AND UP0, UPT, UR4, URZ, UPT ;  /* 0x000000ff0400728c */ /* 0x004fc8000bf05270 */
[----:B------:R-:W-:-:S09]  /*3120*/  UISETP.NE.OR UP0, UPT, UR18, 0x1, UP0 ;  /* 0x000000011200788c */ /* 0x000fd20008705670 */
[----:B------:R-:W-:Y:S05]  /*3130*/  BRA.U UP0, `(.L_x_49) ;  /* 0x0000000100b47547 */ /* 0x000fea000b800000 */
[----:B------:R-:W2:Y:S01]  /*3140*/  S2UR UR5, SR_CgaCtaId ;  /* 0x00000000000579c3 */ /* 0x000ea20000008800 */
[----:B------:R-:W-:Y:S01]  /*3150*/  UMOV UR4, 0x400 ;  /* 0x0000040000047882 */ /* 0x000fe20000000000 */
[----:B------:R-:W-:Y:S01]  /*3160*/  HFMA2 R3, -RZ, RZ, 0, 5.9604644775390625e-08 ;  /* 0x00000001ff037431 */ /* 0x000fe200000001ff */
[----:B------:R-:W-:Y:S01]  /*3170*/  ISETP.GE.U32.AND P0, PT, R2, 0x2, PT ;  /* 0x000000020200780c */ /* 0x000fe20003f06070 */
[----:B------:R-:W-:Y:S01]  /*3180*/  IMAD.MOV.U32 R8, RZ, RZ, RZ ;  /* 0x000000ffff087224 */ /* 0x000fe200078e00ff */
[----:B--2---:R-:W-:-:S04]  /*3190*/  ULEA UR4, UR5, UR4, 0x18 ;  /* 0x0000000405047291 */ /* 0x004fc8000f8ec0ff */
[----:B------:R-:W-:Y:S02]  /*31a0*/  UIADD3 UR5, UPT, UPT, UR4, 0xd8, URZ ;  /* 0x000000d804057890 */ /* 0x000fe4000fffe0ff */
[----:B------:R-:W-:Y:S02]  /*31b0*/  UIADD3 UR8, UPT, UPT, UR4, 0xd0, URZ ;  /* 0x000000d004087890 */ /* 0x000fe4000fffe0ff */
[----:B------:R-:W-:-:S12]  /*31c0*/  UPRMT UR5, URZ, 0x654, UR5 ;  /* 0x00000654ff057896 */ /* 0x000fd80008000005 */
.L_x_52:
[----:B------:R-:W-:Y:S01]  /*31d0*/  SHF.L.U32 R6, R3, 0x1f, RZ ;  /* 0x0000001f03067819 */ /* 0x000fe200000006ff */
[----:B------:R-:W-:Y:S02]  /*31e0*/  IMAD.U32 R4, RZ, RZ, UR8 ;  /* 0x00000008ff047e24 */ /* 0x000fe4000f8e00ff */
[----:B------:R-:W-:Y:S01]  /*31f0*/  @!P0 IMAD.MOV.U32 R5, RZ, RZ, 0x10 ;  /* 0x00000010ff058424 */ /* 0x000fe200078e00ff */
[----:B------:R-:W2:Y:S02]  /*3200*/  SYNCS.PHASECHK.TRANS64.TRYWAIT P1, [UR4+0xd8], R6 ;  /* 0x0000d806ff0075a7 */ /* 0x000ea40008021104 */
[----:B------:R-:W-:-:S04]  /*3210*/  PRMT R4, R2, 0x654, R4 ;  /* 0x0000065402047816 */ /* 0x000fc80000000004 */
[----:B------:R-:W-:Y:S01]  /*3220*/  SEL R0, R4, R0, !P0 ;  /* 0x0000000004007207 */ /* 0x000fe20004000000 */
[----:B--2---:R-:W-:Y:S06]  /*3230*/  @!P1 BRA `(.L_x_50) ;  /* 0x0000006000fc9947 */ /* 0x004fec0003800000 */
.L_x_154:
[----:B------:R-:W-:Y:S01]  /*3240*/  UIADD3 UR6, UPT, UPT, UR4, 0x110, URZ ;  /* 0x0000011004067890 */ /* 0x000fe2000fffe0ff */
[----:B------:R3:W-:Y:S01]  /*3250*/  @!P0 SYNCS.ARRIVE.TRANS64.RED RZ, [R0+URZ], R5 ;  /* 0x0000000500ff89a7 */ /* 0x0007e200080004ff */
[----:B------:R-:W-:Y:S01]  /*3260*/  UIADD3 UR7, UPT, UPT, UR4, 0xd0, URZ ;  /* 0x000000d004077890 */ /* 0x000fe2000fffe0ff */
[----:B------:R-:W-:-:S08]  /*3270*/  LOP3.LUT R3, R3, 0x1, RZ, 0x3c, !PT ;  /* 0x0000000103037812 */ /* 0x000fd000078e3cff */
[----:B------:R-:W-:Y:S06]  /*3280*/  UGETNEXTWORKID.BROADCAST [UR6], [UR7] ;  /* 0x00000000060073ca */ /* 0x000fec0008000100 */
[----:B---3--:R-:W-:-:S04]  /*3290*/  SHF.L.U32 R5, R8, 0x1f, RZ ;  /* 0x0000001f08057819 */ /* 0x008fc800000006ff */
[----:B------:R-:W3:Y:S02]  /*32a0*/  SYNCS.PHASECHK.TRANS64.TRYWAIT P1, [UR4+0xd0], R5 ;  /* 0x0000d005ff0075a7 */ /* 0x000ee40008021104 */
[----:B---3--:R-:W-:Y:S05]  /*32b0*/  @!P1 BRA `(.L_x_51) ;  /* 0x0000006000f49947 */ /* 0x008fea0003800000 */
.L_x_156:
[----:B--2---:R-:W2:Y:S01]  /*32c0*/  LDS.128 R4, [UR4+0x110] ;  /* 0x00011004ff047984 */ /* 0x004ea20008000c00 */
[----:B------:R-:W-:Y:S01]  /*32d0*/  LOP3.LUT R8, R8, 0x1, RZ, 0x3c, !PT ;  /* 0x0000000108087812 */ /* 0x000fe200078e3cff */
[----:B------:R-:W-:Y:S01]  /*32e0*/  @!PT LDS RZ, [RZ] ;  /* 0x00000000fffff984 */ /* 0x000fe20000000800 */
[----:B------:R-:W-:Y:S01]  /*32f0*/  @!PT LDS RZ, [RZ] ;  /* 0x00000000fffff984 */ /* 0x000fe20000000800 */
[----:B------:R-:W-:Y:S01]  /*3300*/  @!PT LDS RZ, [RZ] ;  /* 0x00000000fffff984 */ /* 0x000fe20000000800 */
[----:B------:R-:W-:Y:S01]  /*3310*/  @!PT LDS RZ, [RZ] ;  /* 0x00000000fffff984 */ /* 0x000fe20000000800 */
[----:B------:R3:W-:Y:S06]  /*3320*/  MEMBAR.ALL.CTA ;  /* 0x0000000000007992 */ /* 0x0007ec0000008000 */
[----:B---3--:R-:W3:Y:S02]  /*3330*/  FENCE.VIEW.ASYNC.S ;  /* 0x00000000000073c6 */ /* 0x008ee40000000000 */
[----:B---3--:R-:W-:Y:S01]  /*3340*/  SYNCS.ARRIVE.TRANS64.RED.A1T0 RZ, [UR5], RZ ;  /* 0x000000ffffff79a7 */ /* 0x008fe20008100405 */
[----:B--2---:R-:W-:-:S13]  /*3350*/  LOP3.LUT P1, RZ, R6, 0x1, RZ, 0xc0, !PT ;  /* 0x0000000106ff7812 */ /* 0x004fda000782c0ff */
[----:B------:R-:W-:Y:S05]  /*3360*/  @P1 BRA `(.L_x_52) ;  /* 0xfffffffc00981947 */ /* 0x000fea000383ffff */
[----:B------:R-:W-:-:S04]  /*3370*/  SHF.L.U32 R0, R3, 0x1f, RZ ;  /* 0x0000001f03007819 */ /* 0x000fc800000006ff */
[----:B------:R-:W2:Y:S02]  /*3380*/  SYNCS.PHASECHK.TRANS64 P0, [UR4+0xd8], R0 ;  /* 0x0000d800ff0075a7 */ /* 0x000ea40008001004 */
[----:B-12---:R-:W-:Y:S05]  /*3390*/  @P0 EXIT ;  /* 0x000000000000094d */ /* 0x006fea0003800000 */
[----:B------:R-:W-:-:S07]  /*33a0*/  MOV R0, UR4 ;  /* 0x0000000400007c02 */ /* 0x000fce0008000f00 */
.L_x_53:
[----:B-1----:R-:W-:-:S04]  /*33b0*/  SHF.L.U32 R2, R3, 0x1f, RZ ;  /* 0x0000001f03027819 */ /* 0x002fc800000006ff */
[----:B------:R1:W2:Y:S03]  /*33c0*/  SYNCS.PHASECHK.TRANS64.TRYWAIT P0, [R0+URZ+0xd8], R2 ;  /* 0x0000d802000075a7 */ /* 0x0002a600080011ff */
[----:B--2---:R-:W-:Y:S05]  /*33d0*/  @!P0 NANOSLEEP.SYNCS 0x989680 ;  /* 0x009896800000895d */ /* 0x004fea0003900000 */
[----:B------:R-:W2:Y:S02]  /*33e0*/  @!P0 SYNCS.PHASECHK.TRANS64 P0, [R0+URZ+0xd8], R2 ;  /* 0x0000d802000085a7 */ /* 0x000ea400080010ff */
[----:B--2---:R-:W-:Y:S05]  /*33f0*/  @P0 EXIT ;  /* 0x000000000000094d */ /* 0x004fea0003800000 */
[----:B------:R-:W-:Y:S05]  /*3400*/  BRA `(.L_x_53) ;  /* 0xfffffffc00e87947 */ /* 0x000fea000383ffff */
.L_x_49:
[----:B------:R-:W-:Y:S05]  /*3410*/  BRA.U UP5, `(.L_x_54) ;  /* 0x0000000d05907547 */ /* 0x000fea000b800000 */
[----:B------:R-:W2:Y:S01]  /*3420*/  S2UR UR7, SR_CgaCtaId ;  /* 0x00000000000779c3 */ /* 0x000ea20000008800 */
[----:B------:R-:W-:Y:S01]  /*3430*/  UMOV UR4, 0x40 ;  /* 0x0000004000047882 */ /* 0x000fe20000000000 */
[----:B------:R-:W-:Y:S01]  /*3440*/  NOP ;  /* 0x0000000000007918 */ /* 0x000fe20000000000 */
[----:B------:R-:W-:Y:S01]  /*3450*/  UMOV UR6, 0x400 ;  /* 0x0000040000067882 */ /* 0x000fe20000000000 */
[----:B--2---:R-:W-:Y:S02]  /*3460*/  ULEA UR5, UR7, UR4, 0x18 ;  /* 0x0000000407057291 */ /* 0x004fe4000f8ec0ff */
[----:B------:R-:W-:-:S07]  /*3470*/  ULEA UR6, UR7, UR6, 0x18 ;  /* 0x0000000607067291 */ /* 0x000fce000f8ec0ff */
[----:B------:R-:W2:Y:S02]  /*3480*/  LDS.U8 R2, [UR5+0x1c] ;  /* 0x00001c05ff027984 */ /* 0x000ea40008000000 */
[----:B--2---:R-:W-:-:S13]  /*3490*/  ISETP.NE.AND P0, PT, R2, RZ, PT ;  /* 0x000000ff0200720c */ /* 0x004fda0003f05270 */
[----:B------:R-:W-:Y:S05]  /*34a0*/  @P0 BRA `(.L_x_55) ;  /* 0x0000000000580947 */ /* 0x000fea0003800000 */
[----:B------:R-:W-:-:S13]  /*34b0*/  ELECT P0, URZ, PT ;  /* 0x0000000000ff782f */ /* 0x000fda0003800000 */
[----:B------:R-:W-:Y:S05]  /*34c0*/  @!P0 BRA `(.L_x_56) ;  /* 0x0000000000608947 */ /* 0x000fea0003800000 */
[----:B------:R-:W-:Y:S01]  /*34d0*/  UMOV UR4, 0x10 ;  /* 0x0000001000047882 */ /* 0x000fe20000000000 */
[----:B------:R-:W-:Y:S01]  /*34e0*/  HFMA2 R2, -RZ, RZ, 0, 5.9604644775390625e-08 ;  /* 0x00000001ff027431 */ /* 0x000fe200000001ff */
[----:B------:R-:W-:-:S03]  /*34f0*/  MOV R3, 0xffff ;  /* 0x0000ffff00037802 */ /* 0x000fc60000000f00 */
[----:B------:R-:W-:Y:S04]  /*3500*/  DEPBAR.LE SB2, 0x36 ;  /* 0x0000ad800000791a */ /* 0x000fe80000000000 */
[----:B------:R-:W2:Y:S02]  /*3510*/  UTCATOMSWS.FIND_AND_SET.ALIGN UP0, UR4, UR4 ;  /* 0x00000004000475e3 */ /* 0x000ea40008000800 */
[----:B--2---:R-:W-:Y:S01]  /*3520*/  MOV R4, UR4 ;  /* 0x0000000400047c02 */ /* 0x004fe20008000f00 */
[----:B------:R-:W-:Y:S06]  /*3530*/  BRA.U UP0, `(.L_x_57) ;  /* 0x0000000100187547 */ /* 0x000fec000b800000 */
.L_x_58:
[----:B------:R-:W-:Y:S05]  /*3540*/  NANOSLEEP 0x64 ;  /* 0x000000640000795d */ /* 0x000fea0003800000 */
[----:B------:R-:W-:-:S05]  /*3550*/  UMOV UR4, 0x10 ;  /* 0x0000001000047882 */ /* 0x000fca0000000000 */
[----:B------:R-:W-:Y:S04]  /*3560*/  DEPBAR.LE SB2, 0x36 ;  /* 0x0000ad800000791a */ /* 0x000fe80000000000 */
[----:B------:R-:W2:Y:S02]  /*3570*/  UTCATOMSWS.FIND_AND_SET.ALIGN UP0, UR4, UR4 ;  /* 0x00000004000475e3 */ /* 0x000ea40008000800 */
[----:B--2---:R-:W-:Y:S01]  /*3580*/  MOV R4, UR4 ;  /* 0x0000000400047c02 */ /* 0x004fe20008000f00 */
[----:B------:R-:W-:Y:S05]  /*3590*/  BRA.U !UP0, `(.L_x_58) ;  /* 0xfffffffd08e87547 */ /* 0x000fea000b83ffff */
.L_x_57:
[-C--:B------:R-:W-:Y:S02]  /*35a0*/  SHF.L.U32 R3, R3, R4.reuse, RZ ;  /* 0x0000000403037219 */ /* 0x080fe400000006ff */
[----:B------:R-:W-:Y:S01]  /*35b0*/  SHF.L.U32 R2, R2, R4, RZ ;  /* 0x0000000402027219 */ /* 0x000fe200000006ff */
[----:B------:R-:W-:Y:S02]  /*35c0*/  IMAD.SHL.U32 R4, R4, 0x20, RZ ;  /* 0x0000002004047824 */ /* 0x000fe400078e00ff */
[----:B------:R2:W-:Y:S04]  /*35d0*/  ATOMS.OR RZ, [UR5+0x14], R3 ;  /* 0x00001403ffff798c */ /* 0x0005e8000b000005 */
[----:B------:R2:W-:Y:S04]  /*35e0*/  ATOMS.OR RZ, [UR5+0x18], R2 ;  /* 0x00001802ffff798c */ /* 0x0005e8000b000005 */
[----:B------:R2:W-:Y:S01]  /*35f0*/  STS [UR6+0x120], R4 ;  /* 0x00012004ff007988 */ /* 0x0005e20008000806 */
[----:B------:R-:W-:Y:S05]  /*3600*/  BRA `(.L_x_56) ;  /* 0x0000000000107947 */ /* 0x000fea0003800000 */
.L_x_55:
[----:B------:R-:W-:-:S05]  /*3610*/  MOV R2, 0xffffffff ;  /* 0xffffffff00027802 */ /* 0x000fca0000000f00 */
[----:B------:R2:W-:Y:S02]  /*3620*/  STS [UR6+0x120], R2 ;  /* 0x00012002ff007988 */ /* 0x0005e40008000806 */
[----:B--2---:R-:W-:Y:S02]  /*3630*/  MOV R2, 0x3650 ;  /* 0x0000365000027802 */ /* 0x004fe40000000f00 */
[----:B-1---5:R-:W-:Y:S05]  /*3640*/  CALL.REL.NOINC `($__internal_1_$__cuda_sm10x_tcgen05_guardrail_trap_phase_invalid_during_alloc) ;  /* 0x0000006800047944 */ /* 0x022fea0003c00000 */
.L_x_56:
[----:B------:R-:W-:Y:S05]  /*3650*/  WARPSYNC.ALL ;  /* 0x0000000000007948 */ /* 0x000fea0003800000 */
[----:B------:R-:W3:Y:S01]  /*3660*/  S2UR UR4, SR_CgaCtaId ;  /* 0x00000000000479c3 */ /* 0x000ee20000008800 */
[----:B------:R-:W-:Y:S01]  /*3670*/  UMOV UR20, 0x400 ;  /* 0x0000040000147882 */ /* 0x000fe20000000000 */
[----:B------:R-:W-:-:S06]  /*3680*/  NOP ;  /* 0x0000000000007918 */ /* 0x000fcc0000000000 */
[----:B------:R-:W-:Y:S06]  /*3690*/  BAR.ARV 0x6, 0xa0 ;  /* 0x0182800000007b1d */ /* 0x000fec0000002000 */
[----:B------:R-:W4:Y:S01]  /*36a0*/  LDCU.64 UR6, c[0x0][0x388] ;  /* 0x00007100ff0677ac */ /* 0x000f220008000a00 */
[----:B------:R-:W-:Y:S01]  /*36b0*/  LOP3.LUT R0, R0, 0xffff, RZ, 0xc0, !PT ;  /* 0x0000ffff00007812 */ /* 0x000fe200078ec0ff */
[----:B------:R-:W-:Y:S01]  /*36c0*/  IMAD.MOV.U32 R10, RZ, RZ, 0x1 ;  /* 0x00000001ff0a7424 */ /* 0x000fe200078e00ff */
[----:B------:R-:W-:Y:S01]  /*36d0*/  CS2R R8, SRZ ;  /* 0x0000000000087805 */ /* 0x000fe2000001ff00 */
[----:B------:R-:W1:Y:S01]  /*36e0*/  LDCU.64 UR8, c[0x0][0x390] ;  /* 0x00007200ff0877ac */ /* 0x000e620008000a00 */
[----:B------:R-:W-:Y:S01]  /*36f0*/  R2UR UR21, R0 ;  /* 0x00000000001572ca */ /* 0x000fe200000e0000 */
[----:B------:R-:W-:Y:S01]  /*3700*/  UMOV UR24, URZ ;  /* 0x000000ff00187c82 */ /* 0x000fe20008000000 */
[----:B------:R-:W-:Y:S01]  /*3710*/  UMOV UR19, URZ ;  /* 0x000000ff00137c82 */ /* 0x000fe20008000000 */
[----:B---3--:R-:W-:Y:S01]  /*3720*/  ULEA UR20, UR4, UR20, 0x18 ;  /* 0x0000001404147291 */ /* 0x008fe2000f8ec0ff */
[----:B------:R-:W-:Y:S01]  /*3730*/  UMOV UR32, 0x0 ;  /* 0x0000000000207882 */ /* 0x000fe20000000000 */
[----:B------:R-:W-:Y:S01]  /*3740*/  UMOV UR33, 0x4200910 ;  /* 0x0420091000217882 */ /* 0x000fe20000000000 */
[----:B------:R-:W-:Y:S01]  /*3750*/  UMOV UR30, 0x0 ;  /* 0x00000000001e7882 */ /* 0x000fe20000000000 */
[----:B------:R-:W-:Y:S01]  /*3760*/  UMOV UR31, 0x4200910 ;  /* 0x04200910001f7882 */ /* 0x000fe20000000000 */
[----:B------:R-:W-:Y:S01]  /*3770*/  UMOV UR28, 0x0 ;  /* 0x00000000001c7882 */ /* 0x000fe20000000000 */
[----:B------:R-:W-:Y:S01]  /*3780*/  UMOV UR29, 0x4200910 ;  /* 0x04200910001d7882 */ /* 0x000fe20000000000 */
[----:B----4-:R-:W-:-:S02]  /*3790*/  UIADD3 UR4, UPT, UPT, UR6, 0x1f, URZ ;  /* 0x0000001f06047890 */ /* 0x010fc4000fffe0ff */
[----:B------:R-:W2:Y:S01]  /*37a0*/  LDS R11, [UR20+0x120] ;  /* 0x00012014ff0b7984 */ /* 0x000ea20008000800 */
[----:B------:R-:W-:Y:S01]  /*37b0*/  UMOV UR26, 0x0 ;  /* 0x00000000001a7882 */ /* 0x000fe20000000000 */
[----:B------:R-:W-:Y:S01]  /*37c0*/  UMOV UR27, 0x4200910 ;  /* 0x04200910001b7882 */ /* 0x000fe20000000000 */
[----:B------:R-:W-:-:S04]  /*37d0*/  USHF.R.S32.HI UR5, URZ, 0x1f, UR4 ;  /* 0x0000001fff057899 */ /* 0x000fc80008011404 */
[----:B------:R-:W-:Y:S02]  /*37e0*/  ULEA.HI UR4, UR5, UR4, URZ, 0x5 ;  /* 0x0000000405047291 */ /* 0x000fe4000f8f28ff */
[----:B------:R-:W-:Y:S02]  /*37f0*/  UIADD3 UR5, UPT, UPT, UR20, 0x8800, URZ ;  /* 0x0000880014057890 */ /* 0x000fe4000fffe0ff */
[----:B------:R-:W-:Y:S02]  /*3800*/  USHF.R.S32.HI UR4, URZ, 0x5, UR4 ;  /* 0x00000005ff047899 */ /* 0x000fe40008011404 */
[----:B------:R-:W-:Y:S02]  /*3810*/  USHF.R.U32.HI UR6, URZ, 0x4, UR5 ;  /* 0x00000004ff067899 */ /* 0x000fe40008011605 */
[----:B------:R-:W-:Y:S02]  /*3820*/  UIMAD UR4, UR4, UR7, URZ ;  /* 0x00000007040472a4 */ /* 0x000fe4000f8e02ff */
[----:B------:R-:W-:-:S02]  /*3830*/  ULOP3.LUT UR6, UR6, 0x3fff, URZ, 0xc0, !UPT ;  /* 0x00003fff06067892 */ /* 0x000fc4000f8ec0ff */
[----:B-1----:R-:W-:Y:S02]  /*3840*/  UIMAD UR4, UR4, UR8, URZ ;  /* 0x00000008040472a4 */ /* 0x002fe4000f8e02ff */
[----:B------:R-:W-:Y:S02]  /*3850*/  ULOP3.LUT UR22, UR6, 0x10000, URZ, 0xfc, !UPT ;  /* 0x0001000006167892 */ /* 0x000fe4000f8efcff */
[----:B------:R-:W-:Y:S02]  /*3860*/  UIMAD UR9, UR4, UR9, URZ ;  /* 0x00000009040972a4 */ /* 0x000fe4000f8e02ff */
[----:B------:R-:W-:Y:S02]  /*3870*/  UIADD3 UR4, UPT, UPT, UR20, 0x18800, URZ ;  /* 0x0001880014047890 */ /* 0x000fe4000fffe0ff */
[----:B------:R-:W-:Y:S02]  /*3880*/  UIADD3 UR35, UPT, UPT, UR9, -0x1, URZ ;  /* 0xffffffff09237890 */ /* 0x000fe4000fffe0ff */
[----:B------:R-:W-:-:S02]  /*3890*/  USHF.R.U32.HI UR5, URZ, 0x4, UR4 ;  /* 0x00000004ff057899 */ /* 0x000fc40008011604 */
[----:B------:R-:W-:Y:S02]  /*38a0*/  UIADD3 UR4, UPT, UPT, UR20, 0xd8, URZ ;  /* 0x000000d814047890 */ /* 0x000fe4000fffe0ff */
[----:B------:R-:W-:Y:S02]  /*38b0*/  ULOP3.LUT UR5, UR5, 0x3fff, URZ, 0xc0, !UPT ;  /* 0x00003fff05057892 */ /* 0x000fe4000f8ec0ff */
[----:B------:R-:W-:Y:S02]  /*38c0*/  UPRMT UR34, URZ, 0x654, UR4 ;  /* 0x00000654ff227896 */ /* 0x000fe40008000004 */
[----:B------:R-:W-:Y:S02]  /*38d0*/  ULOP3.LUT UR23, UR5, 0x10000, URZ, 0xfc, !UPT ;  /* 0x0001000005177892 */ /* 0x000fe4000f8efcff */
[----:B------:R-:W-:Y:S01]  /*38e0*/  UISETP.GE.AND UP3, UPT, UR9, 0x1, UPT ;  /* 0x000000010900788c */ /* 0x000fe2000bf66270 */
[C---:B--2---:R-:W-:Y:S01]  /*38f0*/  VIADD R3, R11.reuse, 0x80 ;  /* 0x000000800b037836 */ /* 0x044fe20000000000 */
[----:B------:R-:W-:-:S04]  /*3900*/  LOP3.LUT R2, R11, 0xffff, RZ, 0xc0, !PT ;  /* 0x0000ffff0b027812 */ /* 0x000fc800078ec0ff */
[----:B------:R-:W-:-:S05]  /*3910*/  LOP3.LUT R3, R3, 0xffff, RZ, 0xc0, !PT ;  /* 0x0000ffff03037812 */ /* 0x000fca00078ec0ff */
[----:B------:R1:W-:Y:S02]  /*3920*/  STL.64 [R1], R2 ;  /* 0x0000000201007387 */ /* 0x0003e40000100a00 */
.L_x_65:
[----:B-1----:R-:W-:-:S04]  /*3930*/  SHF.L.U32 R2, R9, 0x1f, RZ ;  /* 0x0000001f09027819 */ /* 0x002fc800000006ff */
[----:B------:R-:W1:Y:S02]  /*3940*/  SYNCS.PHASECHK.TRANS64.TRYWAIT P0, [UR20+0xd0], R2 ;  /* 0x0000d002ff0075a7 */ /* 0x000e640008001114 */
[----:B-12-4-:R-:W-:Y:S05]  /*3950*/  @!P0 BRA `(.L_x_59) ;  /* 0x0000005c00648947 */ /* 0x016fea0003800000 */
.L_x_158:
[----:B------:R-:W2:Y:S01]  /*3960*/  LDS.128 R4, [UR20+0x110] ;  /* 0x00011014ff047984 */ /* 0x000ea20008000c00 */
[----:B------:R-:W-:Y:S01]  /*3970*/  ULEA UR25, UR24, UR20, 0x3 ;  /* 0x0000001418197291 */ /* 0x000fe2000f8e18ff */
[----:B-1----:R-:W-:Y:S01]  /*3980*/  SHF.L.U32 R2, R10, 0x1f, RZ ;  /* 0x0000001f0a027819 */ /* 0x002fe200000006ff */
[----:B------:R-:W-:Y:S01]  /*3990*/  @!PT LDS RZ, [RZ] ;  /* 0x00000000fffff984 */ /* 0x000fe20000000800 */
[----:B------:R-:W-:Y:S01]  /*39a0*/  @!PT LDS RZ, [RZ] ;  /* 0x00000000fffff984 */ /* 0x000fe20000000800 */
[----:B------:R-:W-:Y:S01]  /*39b0*/  @!PT LDS RZ, [RZ] ;  /* 0x00000000fffff984 */ /* 0x000fe20000000800 */
[----:B------:R-:W-:Y:S01]  /*39c0*/  @!PT LDS RZ, [RZ] ;  /* 0x00000000fffff984 */ /* 0x000fe20000000800 */
[----:B------:R1:W-:Y:S06]  /*39d0*/  MEMBAR.ALL.CTA ;  /* 0x0000000000007992 */ /* 0x0003ec0000008000 */
[----:B-1----:R-:W1:Y:S02]  /*39e0*/  FENCE.VIEW.ASYNC.S ;  /* 0x00000000000073c6 */ /* 0x002e640000000000 */
[----:B-1----:R-:W-:Y:S01]  /*39f0*/  SYNCS.ARRIVE.TRANS64.RED.A1T0 RZ, [UR34], RZ ;  /* 0x000000ffffff79a7 */ /* 0x002fe20008100422 */
[----:B------:R-:W1:Y:S02]  /*3a00*/  SYNCS.PHASECHK.TRANS64.TRYWAIT P0, [UR25+0xf0], R2 ;  /* 0x0000f002ff0075a7 */ /* 0x000e640008001119 */
[----:B-12---:R-:W-:Y:S05]  /*3a10*/  @!P0 BRA `(.L_x_60) ;  /* 0x0000005c004c8947 */ /* 0x006fea0003800000 */
.L_x_160:
[----:B------:R-:W-:Y:S05]  /*3a20*/  BRA.U !UP3, `(.L_x_61) ;  /* 0x000000010bf87547 */ /* 0x000fea000b800000 */
[----:B-1----:R-:W-:Y:S01]  /*3a30*/  IMAD.U32 R0, RZ, RZ, UR24 ;  /* 0x00000018ff007e24 */ /* 0x002fe2000f8e00ff */
[----:B------:R-:W-:-:S04]  /*3a40*/  ULEA UR4, UR19, UR20, 0x3 ;  /* 0x0000001413047291 */ /* 0x000fc8000f8e18ff */
[----:B------:R-:W-:-:S05]  /*3a50*/  LEA R0, R0, R1, 0x2 ;  /* 0x0000000100007211 */ /* 0x000fca00078e10ff */
[----:B------:R1:W5:Y:S01]  /*3a60*/  LDL R2, [R0] ;  /* 0x0000000000027983 */ /* 0x0003620000100800 */
[----:B------:R-:W-:Y:S01]  /*3a70*/  UPLOP3.LUT UP2, UPT, UPT, UPT, UPT, 0x40, 0x4 ;  /* 0x000000000004789c */ /* 0x000fe20003f4e870 */
[----:B------:R-:W-:Y:S01]  /*3a80*/  UMOV UR17, UR35 ;  /* 0x0000002300117c82 */ /* 0x000fe20008000000 */
[----:B-1----:R-:W-:-:S04]  /*3a90*/  SHF.L.U32 R0, R8, 0x1f, RZ ;  /* 0x0000001f08007819 */ /* 0x002fc800000006ff */
[----:B------:R1:W2:Y:S01]  /*3aa0*/  SYNCS.PHASECHK.TRANS64.TRYWAIT P2, [UR4], R0 ;  /* 0x00000000ff0075a7 */ /* 0x0002a20008041104 */
[----:B------:R-:W-:-:S05]  /*3ab0*/  UMOV UR4, UR19 ;  /* 0x0000001300047c82 */ /* 0x000fca0008000000 */
.L_x_64:
[----:B------:R-:W-:Y:S01]  /*3ac0*/  ULEA UR18, UR4, UR20, 0x3 ;  /* 0x0000001404127291 */ /* 0x000fe2000f8e18ff */
[----:B--234-:R-:W-:Y:S11]  /*3ad0*/  @P2 BRA `(.L_x_62) ;  /* 0x00000000000c2947 */ /* 0x01cff60003800000 */
[----:B------:R-:W-:Y:S04]  /*3ae0*/  SHF.L.U32 R3, R8, 0x1f, RZ ;  /* 0x0000001f08037819 */ /* 0x000fe800000006ff */
[----:B------:R-:W2:Y:S02]  /*3af0*/  SYNCS.PHASECHK.TRANS64.TRYWAIT P0, [UR18], R3 ;  /* 0x00000003ff0075a7 */ /* 0x000ea40008001112 */
[----:B--2---:R-:W-:Y:S05]  /*3b00*/  @!P0 BRA `(.L_x_63) ;  /* 0x0000005c00288947 */ /* 0x004fea0003800000 */
.L_x_62:
[----:B------:R-:W-:Y:S01]  /*3b10*/  UISETP.NE.AND UP0, UPT, UR17, URZ, UPT ;  /* 0x000000ff1100728c */ /* 0x000fe2000bf05270 */
[----:B------:R-:W-:Y:S01]  /*3b20*/  PLOP3.LUT P2, PT, PT, PT, PT, 0x80, 0x8 ;  /* 0x000000000008781c */ /* 0x000fe20003f4f070 */
[----:B------:R-:W-:Y:S01]  /*3b30*/  UIADD3 UR5, UPT, UPT, UR4, 0x1, URZ ;  /* 0x0000000104057890 */ /* 0x000fe2000fffe0ff */
[----:B------:R-:W-:Y:S11]  /*3b40*/  ELECT P1, URZ, PT ;  /* 0x0000000000ff782f */ /* 0x000ff60003820000 */
[----:B------:R-:W-:Y:S02]  /*3b50*/  @!UPT UIADD3 URZ, UPT, UPT, URZ, URZ, URZ ;  /* 0x000000fffffff290 */ /* 0x000fe4000fffe0ff */
[----:B-----5:R-:W-:Y:S01]  /*3b60*/  @P1 R2UR.BROADCAST UR8, R2 ;  /* 0x00000000020812ca */ /* 0x020fe200008e0000 */
[----:B------:R-:W-:Y:S01]  /*3b70*/  UISETP.NE.AND UP1, UPT, UR5, 0x8, UPT ;  /* 0x000000080500788c */ /* 0x000fe2000bf25270 */
[----:B------:R-:W-:Y:S01]  /*3b80*/  PLOP3.LUT P0, PT, PT, PT, UP0, 0x80, 0x8 ;  /* 0x000000000008781c */ /* 0x000fe20003f0f008 */
[----:B------:R-:W-:Y:S02]  /*3b90*/  ULEA UR10, UR4, UR23, 0xa ;  /* 0x00000017040a7291 */ /* 0x000fe4000f8e50ff */
[----:B------:R-:W-:Y:S02]  /*3ba0*/  USEL UR6, URZ, 0x1, UP1 ;  /* 0x00000001ff067887 */ /* 0x000fe40008800000 */
[----:B------:R-:W-:Y:S02]  /*3bb0*/  USEL UR19, UR5, URZ, UP1 ;  /* 0x000000ff05137287 */ /* 0x000fe40008800000 */
[----:B------:R-:W-:Y:S02]  /*3bc0*/  ULEA UR14, UR4, UR22, 0x9 ;  /* 0x00000016040e7291 */ /* 0x000fe4000f8e48ff */
[----:B------:R-:W-:Y:S01]  /*3bd0*/  @UP0 ULEA UR5, UR19, UR20, 0x3 ;  /* 0x0000001413050291 */ /* 0x000fe2000f8e18ff */
[----:B------:R-:W-:Y:S01]  /*3be0*/  LOP3.LUT R8, R8, UR6, RZ, 0x3c, !PT ;  /* 0x0000000608087c12 */ /* 0x000fe2000f8e3cff */
[----:B------:R-:W-:Y:S02]  /*3bf0*/  UIADD3 UR6, UPT, UPT, UR10, 0x2, URZ ;  /* 0x000000020a067890 */ /* 0x000fe4000fffe0ff */
[----:B------:R-:W-:Y:S01]  /*3c00*/  UIADD3 UR4, UPT, UPT, UR14, 0x2, URZ ;  /* 0x000000020e047890 */ /* 0x000fe2000fffe0ff */
[----:B-1----:R-:W-:Y:S01]  /*3c10*/  @P0 SHF.L.U32 R0, R8, 0x1f, RZ ;  /* 0x0000001f08000819 */ /* 0x002fe200000006ff */
[----:B------:R-:W-:Y:S01]  /*3c20*/  UIADD3 UR12, UPT, UPT, UR10, 0x4, URZ ;  /* 0x000000040a0c7890 */ /* 0x000fe2000fffe0ff */
[----:B------:R-:W-:Y:S02]  /*3c30*/  UMOV UR11, 0x40004040 ;  /* 0x40004040000b7882 */ /* 0x000fe40000000000 */
[----:B------:R3:W4:Y:S01]  /*3c40*/  @P0 SYNCS.PHASECHK.TRANS64.TRYWAIT P2, [UR5], R0 ;  /* 0x00000000ff0005a7 */ /* 0x0007220008041105 */
[----:B------:R-:W-:Y:S11]  /*3c50*/  ELECT P0, URZ, PT ;  /* 0x0000000000ff782f */ /* 0x000ff60003800000 */
[----:B------:R-:W-:Y:S02]  /*3c60*/  @!UPT UIADD3 URZ, UPT, UPT, URZ, URZ, URZ ;  /* 0x000000fffffff290 */ /* 0x000fe4000fffe0ff */
[C---:B------:R-:W-:Y:S02]  /*3c70*/  @P0 R2UR.BROADCAST UR16, R2.reuse ;  /* 0x00000000021002ca */ /* 0x040fe400008e0000 */
[----:B------:R-:W-:Y:S01]  /*3c80*/  ELECT P0, URZ, PT ;  /* 0x0000000000ff782f */ /* 0x000fe20003800000 */
[----:B------:R-:W-:Y:S01]  /*3c90*/  UMOV UR15, 0x40004040 ;  /* 0x40004040000f7882 */ /* 0x000fe20000000000 */
[----:B------:R-:W-:Y:S01]  /*3ca0*/  UMOV UR7, 0x40004040 ;  /* 0x4000404000077882 */ /* 0x000fe20000000000 */
[----:B------:R1:W-:Y:S01]  /*3cb0*/  UTCHMMA gdesc[UR14], gdesc[UR10], tmem[UR8], tmem[UR32], idesc[UR33], UP2 ;  /* 0x00ff200a0e0075ea */ /* 0x0003e20009000008 */
[----:B------:R-:W-:Y:S01]  /*3cc0*/  UPLOP3.LUT UP2, UPT, UPT, UPT, UPT, 0x80, 0x8 ;  /* 0x000000000008789c */ /* 0x000fe20003f4f070 */
[----:B------:R-:W-:Y:S01]  /*3cd0*/  UMOV UR5, 0x40004040 ;  /* 0x4000404000057882 */ /* 0x000fe20000000000 */
[----:B------:R-:W-:Y:S01]  /*3ce0*/  UMOV UR13, 0x40004040 ;  /* 0x40004040000d7882 */ /* 0x000fe20000000000 */
[----:B------:R-:W-:Y:S04]  /*3cf0*/  UMOV UR9, 0x40004040 ;  /* 0x4000404000097882 */ /* 0x000fe80000000000 */
[----:B------:R2:W-:Y:S01]  /*3d00*/  UTCHMMA gdesc[UR4], gdesc[UR6], tmem[UR16], tmem[UR30], idesc[UR31], UPT ;  /* 0x00ff1e06040075ea */ /* 0x0005e2000b800010 */
[----:B-1----:R-:W-:Y:S01]  /*3d10*/  UIADD3 UR8, UPT, UPT, UR14, 0x4, URZ ;  /* 0x000000040e087890 */ /* 0x002fe2000fffe0ff */
[C---:B------:R-:W-:Y:S02]  /*3d20*/  @P0 R2UR.BROADCAST UR15, R2.reuse ;  /* 0x00000000020f02ca */ /* 0x040fe400008e0000 */
[----:B------:R-:W-:Y:S01]  /*3d30*/  ELECT P0, URZ, PT ;  /* 0x0000000000ff782f */ /* 0x000fe20003800000 */
[----:B------:R-:W-:Y:S02]  /*3d40*/  UIADD3 UR10, UPT, UPT, UR10, 0x6, URZ ;  /* 0x000000060a0a7890 */ /* 0x000fe4000fffe0ff */
[----:B--2---:R-:W-:Y:S10]  /*3d50*/  UIADD3 UR6, UPT, UPT, UR14, 0x6, URZ ;  /* 0x000000060e067890 */ /* 0x004ff4000fffe0ff */
[----:B------:R-:W-:Y:S01]  /*3d60*/  @P0 R2UR.BROADCAST UR14, R2 ;  /* 0x00000000020e02ca */ /* 0x000fe200008e0000 */
[----:B------:R-:W-:Y:S02]  /*3d70*/  UIADD3 UR5, UPT, UPT, UR18, 0x40, URZ ;  /* 0x0000004012057890 */ /* 0x000fe4000fffe0ff */
[----:B------:R-:W-:Y:S01]  /*3d80*/  UIADD3 UR4, UPT, UPT, UR17, 0x1, URZ ;  /* 0x0000000111047890 */ /* 0x000fe2000fffe0ff */
[----:B------:R1:W-:Y:S03]  /*3d90*/  UTCHMMA gdesc[UR8], gdesc[UR12], tmem[UR15], tmem[UR28], idesc[UR29], UPT ;  /* 0x00ff1c0c080075ea */ /* 0x0003e6000b80000f */
[----:B------:R-:W-:Y:S03]  /*3da0*/  UISETP.GT.U32.AND UP0, UPT, UR4, 0x1, UPT ;  /* 0x000000010400788c */ /* 0x000fe6000bf04070 */
[----:B------:R-:W-:Y:S03]  /*3db0*/  UMOV UR4, UR19 ;  /* 0x0000001300047c82 */ /* 0x000fe60008000000 */
[----:B------:R3:W-:Y:S01]  /*3dc0*/  UTCHMMA gdesc[UR6], gdesc[UR10], tmem[UR14], tmem[UR26], idesc[UR27], UPT ;  /* 0x00ff1a0a060075ea */ /* 0x0007e2000b80000e */
[----:B------:R3:W-:Y:S01]  /*3dd0*/  UTCBAR.MULTICAST [UR5], URZ, UR21 ;  /* 0x000000ff050073e9 */ /* 0x0007e20008000815 */
[----:B-1----:R-:W-:Y:S07]  /*3de0*/  UIADD3 UR8, UPT, UPT, UR17, -0x1, URZ ;  /* 0xffffffff11087890 */ /* 0x002fee000fffe0ff */
[----:B------:R-:W-:Y:S01]  /*3df0*/  UMOV UR17, UR8 ;  /* 0x0000000800117c82 */ /* 0x000fe20008000000 */
[----:B------:R-:W-:Y:S05]  /*3e00*/  BRA.U UP0, `(.L_x_64) ;  /* 0xfffffffd002c7547 */ /* 0x000fea000b83ffff */
.L_x_61:
[----:B------:R-:W-:Y:S01]  /*3e10*/  UIADD3 UR4, UPT, UPT, UR24, 0x1, URZ ;  /* 0x0000000118047890 */ /* 0x000fe2000fffe0ff */
[----:B------:R-:W-:Y:S01]  /*3e20*/  LOP3.LUT P0, RZ, R6, 0x1, RZ, 0xc0, !PT ;  /* 0x0000000106ff7812 */ /* 0x000fe2000780c0ff */
[----:B---3--:R-:W-:Y:S01]  /*3e30*/  UIADD3 UR5, UPT, UPT, UR25, 0xe0, URZ ;  /* 0x000000e019057890 */ /* 0x008fe2000fffe0ff */
[----:B------:R-:W-:Y:S01]  /*3e40*/  LOP3.LUT R9, R9, 0x1, RZ, 0x3c, !PT ;  /* 0x0000000109097812 */ /* 0x000fe200078e3cff */
[----:B------:R-:W-:-:S04]  /*3e50*/  UISETP.NE.AND UP0, UPT, UR4, 0x2, UPT ;  /* 0x000000020400788c */ /* 0x000fc8000bf05270 */
[----:B------:R-:W-:Y:S02]  /*3e60*/  USEL UR6, URZ, 0x1, UP0 ;  /* 0x00000001ff067887 */ /* 0x000fe40008000000 */
[----:B------:R-:W-:Y:S01]  /*3e70*/  USEL UR24, UR4, URZ, UP0 ;  /* 0x000000ff04187287 */ /* 0x000fe20008000000 */
[----:B------:R2:W-:Y:S03]  /*3e80*/  UTCBAR [UR5], URZ ;  /* 0x000000ff050073e9 */ /* 0x0005e600080000ff */
[----:B------:R-:W-:Y:S01]  /*3e90*/  LOP3.LUT R10, R10, UR6, RZ, 0x3c, !PT ;  /* 0x000000060a0a7c12 */ /* 0x000fe2000f8e3cff */
[----:B------:R-:W-:Y:S07]  /*3ea0*/  @P0 BRA `(.L_x_65) ;  /* 0xfffffff800a00947 */ /* 0x000fee000383ffff */
[----:B------:R-:W3:Y:S01]  /*3eb0*/  S2UR UR6, SR_CgaCtaId ;  /* 0x00000000000679c3 */ /* 0x000ee20000008800 */
[----:B------:R-:W-:Y:S01]  /*3ec0*/  ELECT P0, URZ, PT ;  /* 0x0000000000ff782f */ /* 0x000fe20003800000 */
[----:B-1----:R-:W-:Y:S01]  /*3ed0*/  IMAD.MOV.U32 R0, RZ, RZ, 0x1 ;  /* 0x00000001ff007424 */ /* 0x002fe200078e00ff */
[----:B------:R-:W-:Y:S01]  /*3ee0*/  UIADD3 UR20, UPT, UPT, UR20, 0xf0, URZ ;  /* 0x000000f014147890 */ /* 0x000fe2000fffe0ff */
[----:B------:R-:W-:Y:S01]  /*3ef0*/  SHF.L.U32 R2, R10, 0x1f, RZ ;  /* 0x0000001f0a027819 */ /* 0x000fe200000006ff */
[----:B------:R-:W-:-:S03]  /*3f00*/  UMOV UR4, 0x40 ;  /* 0x0000004000047882 */ /* 0x000fc60000000000 */
[----:B------:R-:W-:Y:S01]  /*3f10*/  UVIRTCOUNT.DEALLOC.SMPOOL 0x80 ;  /* 0x000000800000784c */ /* 0x000fe20000000000 */
[----:B---3--:R-:W-:Y:S02]  /*3f20*/  ULEA UR6, UR6, UR4, 0x18 ;  /* 0x0000000406067291 */ /* 0x008fe4000f8ec0ff */
[----:B------:R-:W-:-:S07]  /*3f30*/  ULEA UR4, UR24, UR20, 0x3 ;  /* 0x0000001418047291 */ /* 0x000fce000f8e18ff */
[----:B------:R1:W-:Y:S02]  /*3f40*/  @P0 STS.U8 [UR6+0x1c], R0 ;  /* 0x00001c00ff000988 */ /* 0x0003e40008000006 */
[----:B------:R-:W3:Y:S02]  /*3f50*/  SYNCS.PHASECHK.TRANS64.TRYWAIT P0, [UR4], R2 ;  /* 0x00000002ff0075a7 */ /* 0x000ee40008001104 */
[----:B-1-3--:R-:W-:Y:S05]  /*3f60*/  @!P0 BRA `(.L_x_66) ;  /* 0x0000005800288947 */ /* 0x00afea0003800000 */
.L_x_163:
[----:B------:R-:W-:-:S04]  /*3f70*/  UIADD3 UR4, UPT, UPT, UR24, 0x1, URZ ;  /* 0x0000000118047890 */ /* 0x000fc8000fffe0ff */
[----:B------:R-:W-:-:S04]  /*3f80*/  UISETP.NE.AND UP0, UPT, UR4, 0x2, UPT ;  /* 0x000000020400788c */ /* 0x000fc8000bf05270 */
[----:B--2---:R-:W-:Y:S02]  /*3f90*/  USEL UR5, URZ, 0x1, UP0 ;  /* 0x00000001ff057887 */ /* 0x004fe40008000000 */
[----:B------:R-:W-:-:S04]  /*3fa0*/  USEL UR4, UR4, URZ, UP0 ;  /* 0x000000ff04047287 */ /* 0x000fc80008000000 */
[----:B------:R-:W-:Y:S01]  /*3fb0*/  ULEA UR4, UR4, UR20, 0x3 ;  /* 0x0000001404047291 */ /* 0x000fe2000f8e18ff */
[----:B-1----:R-:W-:-:S04]  /*3fc0*/  LOP3.LUT R2, R10, UR5, RZ, 0x3c, !PT ;  /* 0x000000050a027c12 */ /* 0x002fc8000f8e3cff */
[----:B------:R-:W-:-:S04]  /*3fd0*/  SHF.L.U32 R2, R2, 0x1f, RZ ;  /* 0x0000001f02027819 */ /* 0x000fc800000006ff */
[----:B------:R-:W1:Y:S02]  /*3fe0*/  SYNCS.PHASECHK.TRANS64.TRYWAIT P0, [UR4], R2 ;  /* 0x00000002ff0075a7 */ /* 0x000e640008001104 */
[----:B-1----:R-:W-:Y:S05]  /*3ff0*/  @!P0 BRA `(.L_x_67) ;  /* 0x00000058001c8947 */ /* 0x002fea0003800000 */
.L_x_165:
[----:B------:R-:W-:Y:S01]  /*4000*/  NOP ;  /* 0x0000000000007918 */ /* 0x000fe20000000000 */
[----:B-1----:R-:W1:Y:S01]  /*4010*/  LDS R0, [UR6+0x14] ;  /* 0x00001406ff007984 */ /* 0x002e620008000800 */
[----:B------:R-:W-:Y:S01]  /*4020*/  LOP3.LUT R3, R11, 0xffff, RZ, 0xc0, !PT ;  /* 0x0000ffff0b037812 */ /* 0x000fe200078ec0ff */
[----:B------:R-:W-:-:S03]  /*4030*/  IMAD.MOV.U32 R2, RZ, RZ, 0xffff ;  /* 0x0000ffffff027424 */ /* 0x000fc600078e00ff */
[----:B------:R-:W-:-:S04]  /*4040*/  SHF.R.U32.HI R3, RZ, 0x5, R3 ;  /* 0x00000005ff037819 */ /* 0x000fc80000011603 */
[----:B------:R-:W-:-:S04]  /*4050*/  SHF.L.U32 R2, R2, R3, RZ ;  /* 0x0000000302027219 */ /* 0x000fc800000006ff */
[----:B-1----:R-:W-:-:S04]  /*4060*/  LOP3.LUT R0, R0, R2, RZ, 0xc0, !PT ;  /* 0x0000000200007212 */ /* 0x002fc800078ec0ff */
[----:B------:R-:W-:Y:S01]  /*4070*/  ISETP.NE.AND P0, PT, R0, R2, PT ;  /* 0x000000020000720c */ /* 0x000fe20003f05270 */
[----:B------:R-:W-:-:S05]  /*4080*/  IMAD.MOV.U32 R0, RZ, RZ, 0x1 ;  /* 0x00000001ff007424 */ /* 0x000fca00078e00ff */
[----:B------:R-:W-:-:S07]  /*4090*/  SHF.L.U32 R0, R0, R3, RZ ;  /* 0x0000000300007219 */ /* 0x000fce00000006ff */
[----:B------:R-:W-:Y:S05]  /*40a0*/  @P0 BRA `(.L_x_68) ;  /* 0x00000000005c0947 */ /* 0x000fea0003800000 */
[----:B------:R-:W1:Y:S02]  /*40b0*/  LDS R3, [UR6+0x18] ;  /* 0x00001806ff037984 */ /* 0x000e640008000800 */
[----:B-1----:R-:W-:-:S04]  /*40c0*/  LOP3.LUT R3, R3, R0, RZ, 0xc0, !PT ;  /* 0x0000000003037212 */ /* 0x002fc800078ec0ff */
[----:B------:R-:W-:-:S13]  /*40d0*/  ISETP.NE.AND P0, PT, R3, R0, PT ;  /* 0x000000000300720c */ /* 0x000fda0003f05270 */
[----:B------:R-:W-:Y:S05]  /*40e0*/  @P0 BRA `(.L_x_69) ;  /* 0x0000000000400947 */ /* 0x000fea0003800000 */
[----:B------:R-:W-:Y:S01]  /*40f0*/  R2UR UR4, R2 ;  /* 0x00000000020472ca */ /* 0x000fe200000e0000 */
[----:B------:R-:W1:Y:S01]  /*4100*/  S2R R3, SR_LANEID ;  /* 0x0000000000037919 */ /* 0x000e620000000000 */
[----:B------:R-:W-:-:S04]  /*4110*/  LOP3.LUT R0, RZ, R0, RZ, 0x33, !PT ;  /* 0x00000000ff007212 */ /* 0x000fc800078e33ff */
[----:B------:R-:W2:Y:S07]  /*4120*/  REDUX UR7, R0 ;  /* 0x00000000000773c4 */ /* 0x000eae0000000000 */
[----:B------:R-:W-:-:S03]  /*4130*/  ULOP3.LUT UR5, URZ, UR4, URZ, 0x33, !UPT ;  /* 0x00000004ff057292 */ /* 0x000fc6000f8e33ff */
[----:B------:R-:W-:Y:S02]  /*4140*/  VOTEU.ANY UR4, UPT, PT ;  /* 0x0000000000047886 */ /* 0x000fe400038e0100 */
[----:B------:R-:W-:Y:S01]  /*4150*/  UFLO.U32 UR4, UR4 ;  /* 0x00000004000472bd */ /* 0x000fe200080e0000 */
[----:B------:R-:W-:-:S04]  /*4160*/  IMAD.U32 R2, RZ, RZ, UR5 ;  /* 0x00000005ff027e24 */ /* 0x000fc8000f8e00ff */
[----:B------:R-:W3:Y:S02]  /*4170*/  REDUX UR8, R2 ;  /* 0x00000000020873c4 */ /* 0x000ee40000000000 */
[----:B------:R1:W-:Y:S01]  /*4180*/  UTCATOMSWS.AND URZ, UR5 ;  /* 0x0000000500ff79e3 */ /* 0x0003e20008000000 */
[----:B--2---:R-:W-:Y:S01]  /*4190*/  IMAD.U32 R0, RZ, RZ, UR7 ;  /* 0x00000007ff007e24 */ /* 0x004fe2000f8e00ff */
[----:B-1----:R-:W-:Y:S01]  /*41a0*/  ISETP.EQ.U32.AND P0, PT, R3, UR4, PT ;  /* 0x0000000403007c0c */ /* 0x002fe2000bf02070 */
[----:B---3--:R-:W-:-:S12]  /*41b0*/  IMAD.U32 R2, RZ, RZ, UR8 ;  /* 0x00000008ff027e24 */ /* 0x008fd8000f8e00ff */
[----:B------:R1:W-:Y:S04]  /*41c0*/  @P0 ATOMS.AND RZ, [UR6+0x14], R2 ;  /* 0x00001402ffff098c */ /* 0x0003e8000a800006 */
[----:B------:R1:W-:Y:S01]  /*41d0*/  @P0 ATOMS.AND RZ, [UR6+0x18], R0 ;  /* 0x00001800ffff098c */ /* 0x0003e2000a800006 */
[----:B------:R-:W-:Y:S05]  /*41e0*/  BRA `(.L_x_70) ;  /* 0x0000000000147947 */ /* 0x000fea0003800000 */
.L_x_69:
[----:B------:R-:W-:Y:S02]  /*41f0*/  MOV R2, 0x4210 ;  /* 0x0000421000027802 */ /* 0x000fe40000000f00 */
[----:B----45:R-:W-:Y:S05]  /*4200*/  CALL.REL.NOINC `($__internal_0_$__cuda_sm10x_tcgen05_guardrail_trap_col_being_dealloced_not_returned_by_alloc) ;  /* 0x0000005c00087944 */ /* 0x030fea0003c00000 */
[----:B------:R-:W-:Y:S05]  /*4210*/  BRA `(.L_x_70) ;  /* 0x0000000000087947 */ /* 0x000fea0003800000 */
.L_x_68:
[----:B------:R-:W-:Y:S02]  /*4220*/  MOV R2, 0x4240 ;  /* 0x0000424000027802 */ /* 0x000fe40000000f00 */
[----:B----45:R-:W-:Y:S05]  /*4230*/  CALL.REL.NOINC `($__internal_2_$__cuda_sm10x_tcgen05_guardrail_trap_unallocated_columns_being_dealloced) ;  /* 0x0000005c00147944 */ /* 0x030fea0003c00000 */
.L_x_70:
[----:B------:R-:W-:Y:S01]  /*4240*/  NOP ;  /* 0x0000000000007918 */ /* 0x000fe20000000000 */
[----:B------:R-:W-:Y:S05]  /*4250*/  EXIT ;  /* 0x000000000000794d */ /* 0x000fea0003800000 */
.L_x_54:
[----:B------:R-:W-:-:S09]  /*4260*/  UISETP.NE.OR UP0, UPT, UR18, 0x3, !UP3 ;  /* 0x000000031200788c */ /* 0x000fd2000df05670 */
[----:B------:R-:W-:Y:S05]  /*4270*/  BRA.U UP0, `(.L_x_71) ;  /* 0x0000001100e47547 */ /* 0x000fea000b800000 */
[----:B------:R-:W2:Y:S01]  /*4280*/  LDCU.64 UR4, c[0x0][0x988] ;  /* 0x00013100ff0477ac */ /* 0x000ea20008000a00 */
[----:B------:R-:W3:Y:S01]  /*4290*/  S2UR UR10, SR_CgaCtaId ;  /* 0x00000000000a79c3 */ /* 0x000ee20000008800 */
[----:B------:R-:W-:Y:S01]  /*42a0*/  HFMA2 R10, -RZ, RZ, 0, 5.9604644775390625e-08 ;  /* 0x00000001ff0a7431 */ /* 0x000fe200000001ff */
[----:B------:R-:W-:Y:S01]  /*42b0*/  MOV R9, RZ ;  /* 0x000000ff00097202 */ /* 0x000fe20000000f00 */
[----:B------:R-:W4:Y:S01]  /*42c0*/  LDCU UR38, c[0x0][0x370] ;  /* 0x00006e00ff2677ac */ /* 0x000f220008000800 */
[----:B------:R-:W-:Y:S01]  /*42d0*/  HFMA2 R3, -RZ, RZ, 0, 0.0078125 ;  /* 0x00002000ff037431 */ /* 0x000fe200000001ff */
[----:B------:R-:W4:Y:S03]  /*42e0*/  LDCU.128 UR28, c[0x0][0xc10] ;  /* 0x00018200ff1c77ac */ /* 0x000f260008000c00 */
[----:B------:R-:W1:Y:S01]  /*42f0*/  LDC.64 R12, c[0x0][0x348] ;  /* 0x0000d200ff0c7b82 */ /* 0x000e620000000a00 */
[----:B------:R-:W3:Y:S01]  /*4300*/  LDCU UR37, c[0x0][0x374] ;  /* 0x00006e80ff2577ac */ /* 0x000ee20008000800 */
[----:B------:R-:W3:Y:S01]  /*4310*/  LDCU.64 UR24, c[0x0][0x990] ;  /* 0x00013200ff1877ac */ /* 0x000ee20008000a00 */
[----:B------:R-:W3:Y:S01]  /*4320*/  LDCU UR17, c[0x0][0xc0c] ;  /* 0x00018180ff1177ac */ /* 0x000ee20008000800 */
[----:B------:R-:W1:Y:S01]  /*4330*/  LDCU.128 UR32, c[0x0][0xa80] ;  /* 0x00015000ff2077ac */ /* 0x000e620008000c00 */
[----:B--2---:R-:W-:Y:S01]  /*4340*/  UISETP.NE.U32.AND UP0, UPT, UR4, URZ, UPT ;  /* 0x000000ff0400728c */ /* 0x004fe2000bf05070 */
[----:B------:R-:W2:Y:S01]  /*4350*/  LDCU UR54, c[0x0][0xc20] ;  /* 0x00018400ff3677ac */ /* 0x000ea20008000800 */
[----:B------:R-:W2:Y:S01]  /*4360*/  LDCU UR4, c[0x0][0xc30] ;  /* 0x00018600ff0477ac */ /* 0x000ea20008000800 */
[----:B------:R-:W2:Y:S01]  /*4370*/  LDCU.128 UR40, c[0x0][0xa90] ;  /* 0x00015200ff2877ac */ /* 0x000ea20008000c00 */
[----:B------:R-:W-:Y:S01]  /*4380*/  UMOV UR20, 0x400 ;  /* 0x0000040000147882 */ /* 0x000fe20000000000 */
[----:B----4-:R-:W-:-:S02]  /*4390*/  UIMAD.WIDE.U32 UR6, UR38, UR28, URZ ;  /* 0x0000001c260672a5 */ /* 0x010fc4000f8e00ff */
[----:B---3--:R-:W-:Y:S02]  /*43a0*/  UIMAD.WIDE.U32 UR8, UR37, UR31, URZ ;  /* 0x0000001f250872a5 */ /* 0x008fe4000f8e00ff */
[----:B------:R-:W-:Y:S02]  /*43b0*/  ULEA UR20, UR10, UR20, 0x18 ;  /* 0x000000140a147291 */ /* 0x000fe4000f8ec0ff */
[----:B------:R-:W-:Y:S02]  /*43c0*/  USEL UR53, URZ, 0x1, UP4 ;  /* 0x00000001ff357887 */ /* 0x000fe4000a000000 */
[----:B------:R-:W-:Y:S02]  /*43d0*/  UISETP.NE.AND.EX UP4, UPT, UR5, URZ, UPT, UP0 ;  /* 0x000000ff0500728c */ /* 0x000fe4000bf85300 */
[----:B------:R-:W-:Y:S02]  /*43e0*/  UISETP.GE.AND UP0, UPT, UR39, 0x1, UPT ;  /* 0x000000012700788c */ /* 0x000fe4000bf06270 */
[----:B------:R-:W-:-:S02]  /*43f0*/  UISETP.NE.U32.AND UP5, UPT, UR24, URZ, UPT ;  /* 0x000000ff1800728c */ /* 0x000fc4000bfa5070 */
[----:B------:R-:W-:Y:S02]  /*4400*/  UISETP.NE.AND UP0, UPT, UR17, 0x1, UPT ;  /* 0x000000011100788c */ /* 0x000fe4000bf05270 */
[----:B------:R-:W-:Y:S02]  /*4410*/  UIADD3 UR45, UPT, UPT, UR20, 0x98, URZ ;  /* 0x00000098142d7890 */ /* 0x000fe4000fffe0ff */
[----:B------:R-:W-:Y:S02]  /*4420*/  UIADD3 UR44, UPT, UPT, UR20, 0xd8, URZ ;  /* 0x000000d8142c7890 */ /* 0x000fe4000fffe0ff */
[----:B------:R-:W-:Y:S02]  /*4430*/  UIADD3 UR36, UPT, UPT, UR20, 0x80, URZ ;  /* 0x0000008014247890 */ /* 0x000fe4000fffe0ff */
[----:B------:R-:W-:Y:S02]  /*4440*/  UIADD3 UR27, UPT, UPT, UR20, 0x88, URZ ;  /* 0x00000088141b7890 */ /* 0x000fe4000fffe0ff */
[----:B------:R-:W-:-:S02]  /*4450*/  UIADD3 UR26, UPT, UPT, UR20, 0x90, URZ ;  /* 0x00000090141a7890 */ /* 0x000fc4000fffe0ff */
[----:B------:R-:W-:Y:S01]  /*4460*/  UISETP.NE.AND UP0, UPT, UR30, 0x1, UPT ;  /* 0x000000011e00788c */ /* 0x000fe2000bf05270 */
[----:B------:R-:W-:Y:S01]  /*4470*/  UMOV UR50, UR7 ;  /* 0x0000000700327c82 */ /* 0x000fe20008000000 */
[----:B------:R-:W-:Y:S01]  /*4480*/  UMOV UR49, UR9 ;  /* 0x0000000900317c82 */ /* 0x000fe20008000000 */
[----:B-1----:R-:W-:Y:S02]  /*4490*/  UISETP.NE.AND UP0, UPT, UR32, 0x1, UPT ;  /* 0x000000012000788c */ /* 0x002fe4000bf05270 */
[----:B------:R-:W-:Y:S01]  /*44a0*/  UISETP.NE.AND UP0, UPT, UR35, 0x1, UPT ;  /* 0x000000012300788c */ /* 0x000fe2000bf05270 */
[----:B------:R-:W1:Y:S01]  /*44b0*/  LDCU UR55, c[0x0][0xaa0] ;  /* 0x00015400ff3777ac */ /* 0x000e620008000800 */
[----:B------:R-:W-:Y:S02]  /*44c0*/  UPLOP3.LUT UP3, UPT, UPT, UPT, UPT, 0x40, 0x4 ;  /* 0x000000000004789c */ /* 0x000fe40003f6e870 */
[----:B------:R-:W-:Y:S01]  /*44d0*/  UISETP.NE.AND UP6, UPT, UR39, 0x1, UPT ;  /* 0x000000012700788c */ /* 0x000fe2000bfc5270 */
[----:B------:R-:W3:Y:S01]  /*44e0*/  LDCU.64 UR18, c[0x0][0xc28] ;  /* 0x00018500ff1277ac */ /* 0x000ee20008000a00 */
[----:B------:R-:W-:-:S02]  /*44f0*/  UISETP.NE.AND.EX UP5, UPT, UR25, URZ, UPT, UP5 ;  /* 0x000000ff1900728c */ /* 0x000fc4000bfa5350 */
[----:B------:R-:W-:Y:S02]  /*4500*/  UPRMT UR45, UR10, 0x654, UR45 ;  /* 0x000006540a2d7896 */ /* 0x000fe4000800002d */
[----:B------:R-:W-:Y:S02]  /*4510*/  UPRMT UR44, URZ, 0x654, UR44 ;  /* 0x00000654ff2c7896 */ /* 0x000fe4000800002c */
[----:B------:R-:W-:Y:S02]  /*4520*/  UPRMT UR48, UR10, 0x654, UR36 ;  /* 0x000006540a307896 */ /* 0x000fe40008000024 */
[----:B------:R-:W-:Y:S02]  /*4530*/  UPRMT UR47, UR10, 0x654, UR27 ;  /* 0x000006540a2f7896 */ /* 0x000fe4000800001b */
[----:B------:R-:W-:Y:S02]  /*4540*/  UPRMT UR46, UR10, 0x654, UR26 ;  /* 0x000006540a2e7896 */ /* 0x000fe4000800001a */
[----:B------:R-:W-:-:S02]  /*4550*/  USHF.R.U32.HI UR50, URZ, UR29, UR50 ;  /* 0x0000001dff327299 */ /* 0x000fc40008011632 */
[----:B--2---:R-:W-:Y:S02]  /*4560*/  USHF.R.U32.HI UR49, URZ, UR54, UR49 ;  /* 0x00000036ff317299 */ /* 0x004fe40008011631 */
[----:B------:R-:W-:Y:S02]  /*4570*/  UISETP.NE.AND UP2, UPT, UR4, 0x1, UPT ;  /* 0x000000010400788c */ /* 0x000fe4000bf45270 */
[----:B-1-3--:R-:W-:-:S11]  /*4580*/  UISETP.NE.AND UP0, UPT, UR42, 0x1, UPT ;  /* 0x000000012a00788c */ /* 0x00afd6000bf05270 */
.L_x_82:
[----:B------:R-:W-:Y:S04]  /*4590*/  SHF.L.U32 R2, R9, 0x1f, RZ ;  /* 0x0000001f09027819 */ /* 0x000fe800000006ff */
[----:B-1----:R-:W1:Y:S02]  /*45a0*/  SYNCS.PHASECHK.TRANS64.TRYWAIT P0, [UR20+0xd0], R2 ;  /* 0x0000d002ff0075a7 */ /* 0x002e640008001114 */
[----:B-1----:R-:W-:Y:S05]  /*45b0*/  @!P0 BRA `(.L_x_72) ;  /* 0x0000005000c48947 */ /* 0x002fea0003800000 */
.L_x_167:
[----:B------:R-:W2:Y:S01]  /*45c0*/  LDS.128 R4, [UR20+0x110] ;  /* 0x00011014ff047984 */ /* 0x000ea20008000c00 */
[----:B------:R-:W-:Y:S01]  /*45d0*/  @!PT LDS RZ, [RZ] ;  /* 0x00000000fffff984 */ /* 0x000fe20000000800 */
[----:B------:R-:W-:Y:S01]  /*45e0*/  @!PT LDS RZ, [RZ] ;  /* 0x00000000fffff984 */ /* 0x000fe20000000800 */
[----:B------:R-:W-:Y:S01]  /*45f0*/  @!PT LDS RZ, [RZ] ;  /* 0x00000000fffff984 */ /* 0x000fe20000000800 */
[----:B------:R-:W-:Y:S01]  /*4600*/  @!PT LDS RZ, [RZ] ;  /* 0x00000000fffff984 */ /* 0x000fe20000000800 */
[----:B------:R3:W-:Y:S06]  /*4610*/  MEMBAR.ALL.CTA ;  /* 0x0000000000007992 */ /* 0x0007ec0000008000 */
[----:B---3--:R-:W3:Y:S02]  /*4620*/  FENCE.VIEW.ASYNC.S ;  /* 0x00000000000073c6 */ /* 0x008ee40000000000 */
[----:B---3--:R-:W-:Y:S01]  /*4630*/  SYNCS.ARRIVE.TRANS64.RED.A1T0 RZ, [UR44], RZ ;  /* 0x000000ffffff79a7 */ /* 0x008fe2000810042c */
[----:B--2---:R-:W-:Y:S11]  /*4640*/  LOP3.LUT P0, RZ, R6, 0x1, RZ, 0xc0, !PT ;  /* 0x0000000106ff7812 */ /* 0x004ff6000780c0ff */
[----:B------:R-:W-:Y:S02]  /*4650*/  @!UPT UIADD3 URZ, UPT, UPT, URZ, URZ, URZ ;  /* 0x000000fffffff290 */ /* 0x000fe4000fffe0ff */
[----:B------:R-:W-:Y:S01]  /*4660*/  VOTEU.ANY UP0, P0 ;  /* 0x0000000000ff7886 */ /* 0x000fe20000000100 */
[----:B------:R-:W-:Y:S11]  /*4670*/  PLOP3.LUT P0, PT, PT, PT, UP0, 0x80, 0x8 ;  /* 0x000000000008781c */ /* 0x000ff60003f0f008 */
[----:B------:R-:W-:Y:S02]  /*4680*/  @!UPT UIADD3 URZ, UPT, UPT, URZ, URZ, URZ ;  /* 0x000000fffffff290 */ /* 0x000fe4000fffe0ff */
[----:B-1----:R-:W-:Y:S02]  /*4690*/  @P0 MOV R2, R4 ;  /* 0x0000000400020202 */ /* 0x002fe40000000f00 */
[----:B------:R-:W-:Y:S02]  /*46a0*/  @P0 LOP3.LUT R0, R5, 0xffff, RZ, 0xc0, !PT ;  /* 0x0000ffff05000812 */ /* 0x000fe400078ec0ff */
[----:B------:R-:W-:Y:S02]  /*46b0*/  @P0 R2UR UR5, R2 ;  /* 0x00000000020502ca */ /* 0x000fe400000e0000 */
[----:B------:R-:W-:Y:S11]  /*46c0*/  @P0 R2UR UR4, R0 ;  /* 0x00000000000402ca */ /* 0x000ff600000e0000 */
[----:B------:R-:W-:Y:S02]  /*46d0*/  @UP0 UMOV UR16, UR5 ;  /* 0x0000000500100c82 */ /* 0x000fe40008000000 */
[----:B------:R-:W-:Y:S01]  /*46e0*/  @UP0 UMOV UR15, UR4 ;  /* 0x00000004000f0c82 */ /* 0x000fe20008000000 */
[----:B------:R-:W-:Y:S09]  /*46f0*/  UISETP.GE.AND UP0, UPT, UR39, 0x1, UPT ;  /* 0x000000012700788c */ /* 0x000ff2000bf06270 */
[----:B------:R-:W-:Y:S05]  /*4700*/  BRA.U !UP0, `(.L_x_73) ;  /* 0x0000000108b47547 */ /* 0x000fea000b800000 */
[----:B------:R-:W-:Y:S02]  /*4710*/  UIMAD.WIDE.U32 UR8, UR15, UR31, URZ ;  /* 0x0000001f0f0872a5 */ /* 0x000fe4000f8e00ff */
[----:B------:R-:W-:Y:S02]  /*4720*/  UP2UR UR14, UPR, URZ, 0x2 ;  /* 0x00000002ff0e7883 */ /* 0x000fe40008000000 */
[----:B------:R-:W-:Y:S02]  /*4730*/  UISETP.NE.AND UP1, UPT, UR30, 0x1, UPT ;  /* 0x000000011e00788c */ /* 0x000fe4000bf25270 */
[----:B------:R-:W-:Y:S02]  /*4740*/  UIMAD.WIDE.U32 UR10, UR16, UR28, URZ ;  /* 0x0000001c100a72a5 */ /* 0x000fe4000f8e00ff */
[----:B------:R-:W-:Y:S02]  /*4750*/  USEL UR4, UR37, UR49, !UP1 ;  /* 0x0000003125047287 */ /* 0x000fe4000c800000 */
[----:B------:R-:W-:Y:S02]  /*4760*/  UISETP.NE.AND UP0, UPT, UR17, 0x1, UPT ;  /* 0x000000011100788c */ /* 0x000fe4000bf05270 */
[----:B------:R-:W-:Y:S02]  /*4770*/  UIMAD.WIDE.U32 UR12, UR4, UR18, URZ ;  /* 0x00000012040c72a5 */ /* 0x000fe4000f8e00ff */
[----:B------:R-:W-:Y:S01]  /*4780*/  USEL UR7, UR38, UR50, !UP0 ;  /* 0x0000003226077287 */ /* 0x000fe2000c000000 */
[----:B------:R-:W-:Y:S02]  /*4790*/  UMOV UR5, UR9 ;  /* 0x0000000900057c82 */ /* 0x000fe40008000000 */
[----:B------:R-:W-:Y:S02]  /*47a0*/  USHF.R.U32.HI UR6, URZ, UR54, UR5 ;  /* 0x00000036ff067299 */ /* 0x000fe40008011605 */
[----:B------:R-:W-:Y:S02]  /*47b0*/  UIMAD.WIDE.U32 UR22, UR7, UR18, URZ ;  /* 0x00000012071672a5 */ /* 0x000fe4000f8e00ff */
[----:B------:R-:W-:Y:S02]  /*47c0*/  USEL UR6, UR15, UR6, !UP1 ;  /* 0x000000060f067287 */ /* 0x000fe4000c800000 */
[----:B------:R-:W-:Y:S01]  /*47d0*/  UISETP.NE.AND UP1, UPT, UR14, URZ, UPT ;  /* 0x000000ff0e00728c */ /* 0x000fe2000bf25270 */
[----:B------:R-:W-:Y:S01]  /*47e0*/  UMOV UR5, UR11 ;  /* 0x0000000b00057c82 */ /* 0x000fe20008000000 */
[----:B------:R-:W-:Y:S02]  /*47f0*/  UIMAD.WIDE.U32 UR10, UR6, UR18, URZ ;  /* 0x00000012060a72a5 */ /* 0x000fe4000f8e00ff */
[----:B------:R-:W-:Y:S03]  /*4800*/  USHF.R.U32.HI UR8, URZ, UR29, UR5 ;  /* 0x0000001dff087299 */ /* 0x000fe60008011605 */
[----:B------:R-:W-:Y:S02]  /*4810*/  UMOV UR5, UR13 ;  /* 0x0000000d00057c82 */ /* 0x000fe40008000000 */
[----:B------:R-:W-:Y:S03]  /*4820*/  @UP6 USHF.R.U32.HI UR4, URZ, UR19, UR5 ;  /* 0x00000013ff046299 */ /* 0x000fe60008011605 */
[----:B------:R-:W-:Y:S01]  /*4830*/  UMOV UR5, UR23 ;  /* 0x0000001700057c82 */ /* 0x000fe20008000000 */
[----:B------:R-:W-:Y:S02]  /*4840*/  UIMAD UR4, UR39, UR4, URZ ;  /* 0x00000004270472a4 */ /* 0x000fe4000f8e02ff */
[----:B------:R-:W-:Y:S02]  /*4850*/  @UP6 USHF.R.U32.HI UR7, URZ, UR19, UR5 ;  /* 0x00000013ff076299 */ /* 0x000fe40008011605 */
[----:B------:R-:W-:Y:S02]  /*4860*/  USEL UR5, UR16, UR8, !UP0 ;  /* 0x0000000810057287 */ /* 0x000fe4000c000000 */
[----:B------:R-:W-:Y:S02]  /*4870*/  UIMAD UR8, UR39, UR7, URZ ;  /* 0x00000007270872a4 */ /* 0x000fe4000f8e02ff */
[----:B------:R-:W-:Y:S03]  /*4880*/  UISETP.GE.AND UP0, UPT, UR6, UR4, UPT ;  /* 0x000000040600728c */ /* 0x000fe6000bf06270 */
[----:B------:R-:W-:Y:S01]  /*4890*/  UMOV UR4, UR11 ;  /* 0x0000000b00047c82 */ /* 0x000fe20008000000 */
[----:B------:R-:W-:Y:S02]  /*48a0*/  UISETP.GE.OR UP0, UPT, UR5, UR8, UP0 ;  /* 0x000000080500728c */ /* 0x000fe40008706670 */
[----:B------:R-:W-:Y:S02]  /*48b0*/  USHF.R.U32.HI UR4, URZ, UR19, UR4 ;  /* 0x00000013ff047299 */ /* 0x000fe40008011604 */
[----:B------:R-:W-:Y:S02]  /*48c0*/  UIMAD.WIDE.U32 UR8, UR5, UR18, URZ ;  /* 0x00000012050872a5 */ /* 0x000fe4000f8e00ff */
[----:B------:R-:W-:Y:S04]  /*48d0*/  USEL UR10, UR6, UR4, !UP6 ;  /* 0x00000004060a7287 */ /* 0x000fe8000f000000 */
[----:B------:R-:W-:Y:S01]  /*48e0*/  UIADD3 UR11, UPT, UPT, -UR10, URZ, URZ ;  /* 0x000000ff0a0b7290 */ /* 0x000fe2000fffe1ff */
[----:B------:R-:W-:Y:S02]  /*48f0*/  @!UP0 UMOV UR4, UR9 ;  /* 0x0000000900048c82 */ /* 0x000fe40008000000 */
[----:B------:R-:W-:Y:S02]  /*4900*/  @!UP0 USHF.R.U32.HI UR4, URZ, UR19, UR4 ;  /* 0x00000013ff048299 */ /* 0x000fe40008011604 */
[----:B------:R-:W-:Y:S02]  /*4910*/  UIMAD UR8, UR39, UR11, UR6 ;  /* 0x0000000b270872a4 */ /* 0x000fe4000f8e0206 */
[----:B------:R-:W-:Y:S04]  /*4920*/  @!UP0 USEL UR4, UR5, UR4, !UP6 ;  /* 0x0000000405048287 */ /* 0x000fe8000f000000 */
[----:B------:R-:W-:Y:S02]  /*4930*/  @!UP0 UIMAD UR8, UR7, UR8, UR4 ;  /* 0x00000008070882a4 */ /* 0x000fe4000f8e0204 */
[----:B------:R-:W-:Y:S02]  /*4940*/  @!UP0 UIADD3 UR9, UPT, UPT, UR10, -UR4, URZ ;  /* 0x800000040a098290 */ /* 0x000fe4000fffe0ff */
[----:B------:R-:W-:Y:S02]  /*4950*/  UIADD3 UR4, UPT, UPT, -UR5, URZ, URZ ;  /* 0x000000ff05047290 */ /* 0x000fe4000fffe1ff */
[----:B------:R-:W-:Y:S02]  /*4960*/  UIADD3 UR7, UPT, UPT, -UR6, URZ, URZ ;  /* 0x000000ff06077290 */ /* 0x000fe4000fffe1ff */
[----:B------:R-:W-:Y:S02]  /*4970*/  @!UP0 UIMAD UR6, UR9, UR39, UR5 ;  /* 0x00000027090682a4 */ /* 0x000fe4000f8e0205 */
[----:B------:R-:W-:Y:S02]  /*4980*/  UIMAD UR16, UR17, UR4, UR16 ;  /* 0x00000004111072a4 */ /* 0x000fe4000f8e0210 */
[----:B------:R-:W-:Y:S01]  /*4990*/  UIMAD UR15, UR30, UR7, UR15 ;  /* 0x000000071e0f72a4 */ /* 0x000fe2000f8e020f */
[----:B------:R-:W-:Y:S02]  /*49a0*/  @!UP0 UMOV UR5, UR8 ;  /* 0x0000000800058c82 */ /* 0x000fe40008000000 */
[----:B------:R-:W-:Y:S02]  /*49b0*/  UIMAD UR16, UR5, UR17, UR16 ;  /* 0x00000011051072a4 */ /* 0x000fe4000f8e0210 */
[----:B------:R-:W-:Y:S11]  /*49c0*/  UIMAD UR15, UR6, UR30, UR15 ;  /* 0x0000001e060f72a4 */ /* 0x000ff6000f8e020f */
[----:B------:R-:W-:Y:S01]  /*49d0*/  @!UPT UIADD3 URZ, UPT, UPT, URZ, URZ, URZ ;  /* 0x000000fffffff290 */ /* 0x000fe2000fffe0ff */
.L_x_73:
[----:B------:R-:W1:Y:S01]  /*49e0*/  @!UP2 LDCU.128 UR8, c[0x0][0xc10] ;  /* 0x00018200ff08a7ac */ /* 0x000e620008000c00 */
[----:B------:R-:W-:Y:S02]  /*49f0*/  ISETP.NE.U32.AND P1, PT, RZ, UR24, PT ;  /* 0x00000018ff007c0c */ /* 0x000fe4000bf25070 */
[----:B------:R-:W-:Y:S02]  /*4a00*/  SHF.L.U32 R8, R10, 0x1f, RZ ;  /* 0x0000001f0a087819 */ /* 0x000fe400000006ff */
[----:B------:R-:W-:Y:S01]  /*4a10*/  ISETP.NE.AND.EX P1, PT, RZ, UR25, PT, P1 ;  /* 0x00000019ff007c0c */ /* 0x000fe2000bf25310 */
[----:B------:R-:W2:Y:S01]  /*4a20*/  @!UP2 LDCU UR5, c[0x0][0xc0c] ;  /* 0x00018180ff05a7ac */ /* 0x000ea20008000800 */
[----:B-1----:R-:W-:Y:S07]  /*4a30*/  UIMAD.WIDE.U32 UR6, UR16, UR8, URZ ;  /* 0x00000008100672a5 */ /* 0x002fee000f8e00ff */
[----:B------:R-:W-:Y:S01]  /*4a40*/  @!UP2 UMOV UR4, UR7 ;  /* 0x000000070004ac82 */ /* 0x000fe20008000000 */
[----:B--2---:R-:W-:Y:S02]  /*4a50*/  @!UP2 UISETP.NE.AND UP0, UPT, UR5, 0x1, UPT ;  /* 0x000000010500a88c */ /* 0x004fe4000bf05270 */
[----:B------:R-:W-:Y:S02]  /*4a60*/  @!UP2 USHF.R.U32.HI UR4, URZ, UR9, UR4 ;  /* 0x00000009ff04a299 */ /* 0x000fe40008011604 */
[----:B------:R-:W-:Y:S02]  /*4a70*/  UIMAD.WIDE.U32 UR6, UR15, UR11, URZ ;  /* 0x0000000b0f0672a5 */ /* 0x000fe4000f8e00ff */
[----:B------:R-:W-:Y:S02]  /*4a80*/  @!UP2 USEL UR8, UR16, UR4, !UP0 ;  /* 0x000000041008a287 */ /* 0x000fe4000c000000 */
[----:B------:R-:W-:Y:S03]  /*4a90*/  @!UP2 UISETP.NE.AND UP0, UPT, UR10, 0x1, UPT ;  /* 0x000000010a00a88c */ /* 0x000fe6000bf05270 */
[----:B------:R-:W-:Y:S01]  /*4aa0*/  @!UP2 UMOV UR6, UR7 ;  /* 0x000000070006ac82 */ /* 0x000fe20008000000 */
[----:B------:R-:W-:Y:S01]  /*4ab0*/  USHF.L.U32 UR7, UR21, 0x7, URZ ;  /* 0x0000000715077899 */ /* 0x000fe200080006ff */
[----:B------:R-:W1:Y:S02]  /*4ac0*/  @!UP2 LDCU UR4, c[0x0][0xc20] ;  /* 0x00018400ff04a7ac */ /* 0x000e640008000800 */
[----:B-1----:R-:W-:Y:S04]  /*4ad0*/  @!UP2 USHF.R.U32.HI UR6, URZ, UR4, UR6 ;  /* 0x00000004ff06a299 */ /* 0x002fe80008011606 */
[----:B------:R-:W-:Y:S04]  /*4ae0*/  @!UP2 USEL UR6, UR15, UR6, !UP0 ;  /* 0x000000060f06a287 */ /* 0x000fe8000c000000 */
[----:B------:R-:W-:Y:S02]  /*4af0*/  @!UP2 UIADD3 UR4, UPT, UPT, -UR8, UR6, URZ ;  /* 0x000000060804a290 */ /* 0x000fe4000fffe1ff */
[----:B------:R-:W-:Y:S02]  /*4b00*/  @!UP2 UIADD3 UR6, UPT, UPT, UR8, -UR6, URZ ;  /* 0x800000060806a290 */ /* 0x000fe4000fffe0ff */
[----:B------:R-:W-:Y:S02]  /*4b10*/  @!UP2 UIMAD UR16, UR4, UR5, UR16 ;  /* 0x000000050410a2a4 */ /* 0x000fe4000f8e0210 */
[----:B------:R-:W-:Y:S01]  /*4b20*/  @!UP2 UIMAD UR15, UR6, UR10, UR15 ;  /* 0x0000000a060fa2a4 */ /* 0x000fe2000f8e020f */
[----:B------:R-:W-:Y:S11]  /*4b30*/  BRA.U UP3, `(.L_x_74) ;  /* 0x0000000103107547 */ /* 0x000ff6000b800000 */
[----:B------:R-:W-:Y:S04]  /*4b40*/  MOV R2, UR53 ;  /* 0x0000003500027c02 */ /* 0x000fe80008000f00 */
[----:B------:R-:W-:Y:S04]  /*4b50*/  SHF.L.U32 R2, R2, 0x1f, RZ ;  /* 0x0000001f02027819 */ /* 0x000fe800000006ff */
[----:B------:R-:W1:Y:S02]  /*4b60*/  SYNCS.PHASECHK.TRANS64.TRYWAIT P2, [UR20+0xc8], R2 ;  /* 0x0000c802ff0075a7 */ /* 0x000e640008041114 */
[----:B-1----:R-:W-:Y:S05]  /*4b70*/  @!P2 BRA `(.L_x_75) ;  /* 0x0000004c006ca947 */ /* 0x002fea0003800000 */
.L_x_74:
[----:B------:R-:W-:Y:S05]  /*4b80*/  BRA.U !UP5, `(.L_x_76) ;  /* 0x000000010d387547 */ /* 0x000fea000b800000 */
[----:B------:R-:W-:Y:S01]  /*4b90*/  UPLOP3.LUT UP1, UPT, UPT, UPT, UP4, 0x80, 0x8 ;  /* 0x000000000008789c */ /* 0x000fe20003f2f040 */
[----:B-1----:R-:W-:Y:S01]  /*4ba0*/  HFMA2 R0, -RZ, RZ, 0, 5.9604644775390625e-08 ;  /* 0x00000001ff007431 */ /* 0x002fe200000001ff */
[----:B------:R-:W1:Y:S01]  /*4bb0*/  LDCU.64 UR8, c[0x0][0x358] ;  /* 0x00006b00ff0877ac */ /* 0x000e620008000a00 */
[----:B------:R-:W-:Y:S03]  /*4bc0*/  IMAD.MOV.U32 R61, RZ, RZ, 0x1 ;  /* 0x00000001ff3d7424 */ /* 0x000fe600078e00ff */
[----:B------:R-:W-:Y:S05]  /*4bd0*/  PLOP3.LUT P2, PT, PT, PT, UP1, 0x80, 0x8 ;  /* 0x000000000008781c */ /* 0x000fea0003f4f018 */
[----:B------:R-:W2:Y:S01]  /*4be0*/  @UP1 LDCU.64 UR4, c[0x0][0x988] ;  /* 0x00013100ff0417ac */ /* 0x000ea20008000a00 */
[----:B------:R-:W-:Y:S07]  /*4bf0*/  @UP1 UIMAD UR6, UR51, UR24, URZ ;  /* 0x00000018330612a4 */ /* 0x000fee000f8e02ff */
[----:B------:R-:W-:Y:S01]  /*4c00*/  @!P2 PRMT R61, R0, 0x7610, R61 ;  /* 0x00007610003da816 */ /* 0x000fe2000000003d */
[----:B--2---:R-:W-:Y:S06]  /*4c10*/  @UP1 UIMAD.WIDE UR4, UR6, 0x4, UR4 ;  /* 0x00000004060418a5 */ /* 0x004fec000f8e0204 */
[----:B------:R-:W-:Y:S01]  /*4c20*/  IMAD.U32 R14, RZ, RZ, UR4 ;  /* 0x00000004ff0e7e24 */ /* 0x000fe2000f8e00ff */
[----:B------:R-:W-:Y:S04]  /*4c30*/  MOV R15, UR5 ;  /* 0x00000005000f7c02 */ /* 0x000fe80008000f00 */
[----:B------:R-:W2:Y:S01]  /*4c40*/  @!UP1 LDCU UR4, c[0x0][0x980] ;  /* 0x00013000ff0497ac */ /* 0x000ea20008000800 */
[----:B-1---5:R3:W5:Y:S02]  /*4c50*/  @P2 LDG.E R27, desc[UR8][R14.64] ;  /* 0x000000080e1b2981 */ /* 0x022764000c1e1900 */
[----:B--23--:R-:W-:Y:S07]  /*4c60*/  @!P2 IMAD.U32 R27, RZ, RZ, UR4 ;  /* 0x00000004ff1bae24 */ /* 0x00cfee000f8e00ff */
.L_x_76:
[----:B-----5:R-:W-:Y:S01]  /*4c70*/  @!P1 FSETP.EQ.AND P3, PT, R27, RZ, PT ;  /* 0x000000ff1b00920b */ /* 0x020fe20003f62000 */
[----:B------:R-:W-:Y:S01]  /*4c80*/  @!UPT UIADD3 URZ, UPT, UPT, URZ, URZ, URZ ;  /* 0x000000fffffff290 */ /* 0x000fe2000fffe0ff */
[----:B------:R-:W-:Y:S11]  /*4c90*/  @!P1 BRA `(.L_x_77) ;  /* 0x0000000000149947 */ /* 0x000ff60003800000 */
[----:B------:R-:W-:Y:S02]  /*4ca0*/  LOP3.LUT P1, RZ, R61, 0xff, RZ, 0xc0, !PT ;  /* 0x000000ff3dff7812 */ /* 0x000fe4000782c0ff */
[----:B------:R-:W-:Y:S04]  /*4cb0*/  PLOP3.LUT P3, PT, PT, PT, UP1, 0x80, 0x8 ;  /* 0x000000000008781c */ /* 0x000fe80003f6f018 */
[----:B------:R-:W-:Y:S07]  /*4cc0*/  PLOP3.LUT P3, PT, P3, PT, PT, 0x8, 0x80 ;  /* 0x000000000080781c */ /* 0x000fee0001f6e170 */
[----:B------:R-:W-:Y:S11]  /*4cd0*/  @P1 FSETP.EQ.AND P3, PT, R27, RZ, PT ;  /* 0x000000ff1b00120b */ /* 0x000ff60003f62000 */
[----:B------:R-:W-:Y:S02]  /*4ce0*/  @!UPT UIADD3 URZ, UPT, UPT, URZ, URZ, URZ ;  /* 0x000000fffffff290 */ /* 0x000fe4000fffe0ff */
.L_x_77:
[----:B------:R-:W-:Y:S01]  /*4cf0*/  USHF.L.U32 UR11, UR52, 0x6, URZ ;  /* 0x00000006340b7899 */ /* 0x000fe200080006ff */
[----:B------:R-:W2:Y:S01]  /*4d00*/  SYNCS.PHASECHK.TRANS64.TRYWAIT P1, [UR20+0xa0], R8 ;  /* 0x0000a008ff0075a7 */ /* 0x000ea20008021114 */
[----:B------:R-:W-:Y:S02]  /*4d10*/  UISETP.NE.AND UP0, UPT, UR32, 0x1, UPT ;  /* 0x000000012000788c */ /* 0x000fe4000bf05270 */
[----:B------:R-:W-:Y:S01]  /*4d20*/  UIMAD.WIDE.U32 UR4, UR11, UR33, URZ ;  /* 0x000000210b0472a5 */ /* 0x000fe2000f8e00ff */
[----:B------:R-:W-:Y:S04]  /*4d30*/  ELECT P2, URZ, PT ;  /* 0x0000000000ff782f */ /* 0x000fe80003840000 */
[----:B------:R-:W-:Y:S02]  /*4d40*/  PLOP3.LUT P2, PT, P3, P2, PT, 0xf2, 0x2f ;  /* 0x00000000002f781c */ /* 0x000fe40001f45e72 */
[----:B------:R-:W-:Y:S02]  /*4d50*/  UMOV UR4, UR5 ;  /* 0x0000000500047c82 */ /* 0x000fe40008000000 */
[----:B------:R-:W-:Y:S04]  /*4d60*/  USHF.R.U32.HI UR4, URZ, UR34, UR4 ;  /* 0x00000022ff047299 */ /* 0x000fe80008011604 */
[----:B------:R-:W-:Y:S02]  /*4d70*/  USEL UR12, UR11, UR4, !UP0 ;  /* 0x000000040b0c7287 */ /* 0x000fe4000c000000 */
[----:B------:R-:W-:Y:S02]  /*4d80*/  UISETP.NE.AND UP0, UPT, UR35, 0x1, UPT ;  /* 0x000000012300788c */ /* 0x000fe4000bf05270 */
[----:B------:R-:W-:Y:S02]  /*4d90*/  UIMAD.WIDE.U32 UR4, UR12, UR40, URZ ;  /* 0x000000280c0472a5 */ /* 0x000fe4000f8e00ff */
[----:B------:R-:W-:Y:S01]  /*4da0*/  UIADD3 UR6, UPT, UPT, -UR12, URZ, URZ ;  /* 0x000000ff0c067290 */ /* 0x000fe2000fffe1ff */
[----:B-1----:R-:W-:Y:S03]  /*4db0*/  @!P2 IMAD.MOV.U32 R0, RZ, 0x20, RZ ;  /* 0x00000020ff00a824 */ /* 0x002fe600078e00ff */
[----:B------:R-:W-:Y:S01]  /*4dc0*/  UIMAD UR11, UR32, UR6, UR11 ;  /* 0x00000006200b72a4 */ /* 0x000fe2000f8e020b */
[----:B------:R-:W-:Y:S01]  /*4dd0*/  @!P2 IMAD.MOV.U32 R0, RZ, 0x400, R0 ;  /* 0x00000400ff00a824 */ /* 0x000fe200078e0000 */
[----:B------:R-:W-:Y:S02]  /*4de0*/  UMOV UR4, UR5 ;  /* 0x0000000500047c82 */ /* 0x000fe40008000000 */
[----:B------:R-:W-:Y:S04]  /*4df0*/  USHF.R.U32.HI UR4, URZ, UR41, UR4 ;  /* 0x00000029ff047299 */ /* 0x000fe80008011604 */
[----:B------:R-:W-:Y:S02]  /*4e00*/  USEL UR13, UR12, UR4, !UP0 ;  /* 0x000000040c0d7287 */ /* 0x000fe4000c000000 */
[----:B------:R-:W-:Y:S02]  /*4e10*/  UISETP.NE.AND UP0, UPT, UR42, 0x1, UPT ;  /* 0x000000012a00788c */ /* 0x000fe4000bf05270 */
[----:B------:R-:W-:Y:S07]  /*4e20*/  UIMAD.WIDE.U32 UR4, UR13, UR43, URZ ;  /* 0x0000002b0d0472a5 */ /* 0x000fee000f8e00ff */
[----:B------:R-:W-:Y:S02]  /*4e30*/  UMOV UR4, UR5 ;  /* 0x0000000500047c82 */ /* 0x000fe40008000000 */
[----:B------:R-:W-:Y:S04]  /*4e40*/  USHF.R.U32.HI UR4, URZ, UR55, UR4 ;  /* 0x00000037ff047299 */ /* 0x000fe80008011604 */
[----:B------:R-:W-:Y:S02]  /*4e50*/  USEL UR14, UR13, UR4, !UP0 ;  /* 0x000000040d0e7287 */ /* 0x000fe4000c000000 */
[----:B------:R-:W-:Y:S02]  /*4e60*/  UIADD3 UR4, UPT, UPT, -UR13, URZ, URZ ;  /* 0x000000ff0d047290 */ /* 0x000fe4000fffe1ff */
[----:B------:R-:W-:Y:S02]  /*4e70*/  UIADD3 UR5, UPT, UPT, -UR14, URZ, URZ ;  /* 0x000000ff0e057290 */ /* 0x000fe4000fffe1ff */
[----:B------:R-:W-:Y:S02]  /*4e80*/  UIMAD UR12, UR35, UR4, UR12 ;  /* 0x00000004230c72a4 */ /* 0x000fe4000f8e020c */
[----:B------:R-:W-:Y:S01]  /*4e90*/  UIMAD UR13, UR42, UR5, UR13 ;  /* 0x000000052a0d72a4 */ /* 0x000fe2000f8e020d */
[----:B--2---:R-:W-:Y:S11]  /*4ea0*/  @!P1 BRA `(.L_x_78) ;  /* 0x0000004800b89947 */ /* 0x004ff60003800000 */
.L_x_170:
[----:B------:R-:W-:Y:S01]  /*4eb0*/  @!P2 R2UR UR4, R0 ;  /* 0x000000000004a2ca */ /* 0x000fe200000e0000 */
[----:B------:R-:W-:Y:S01]  /*4ec0*/  VOTEU.ALL UP0, P2 ;  /* 0x0000000000ff7886 */ /* 0x000fe20001000000 */
[----:B-1----:R-:W-:Y:S04]  /*4ed0*/  @!P2 IADD3 R2, P1, PT, R12, 0x680, RZ ;  /* 0x000006800c02a810 */ /* 0x002fe80007f3e0ff */
[----:B------:R-:W-:Y:S01]  /*4ee0*/  @!P2 R2UR UR5, R2 ;  /* 0x000000000205a2ca */ /* 0x000fe200000e0000 */
[----:B------:R-:W-:Y:S01]  /*4ef0*/  @!P2 IMAD.X R0, RZ, RZ, R13, P1 ;  /* 0x000000ffff00a224 */ /* 0x000fe200008e060d */
[----:B------:R-:W-:Y:S05]  /*4f00*/  @!UP0 UIADD3 UR8, UPT, UPT, UR20, 0x400, URZ ;  /* 0x0000040014088890 */ /* 0x000fea000fffe0ff */
[----:B------:R-:W-:Y:S01]  /*4f10*/  @!UP0 UPRMT UR6, UR4, 0x5410, URZ ;  /* 0x0000541004068896 */ /* 0x000fe200080000ff */
[----:B------:R-:W-:Y:S01]  /*4f20*/  @!P2 R2UR UR4, R0 ;  /* 0x000000000004a2ca */ /* 0x000fe200000e0000 */
[----:B------:R-:W-:Y:S01]  /*4f30*/  VOTEU.ALL UP0, P2 ;  /* 0x0000000000ff7886 */ /* 0x000fe20001000000 */
[----:B------:R-:W-:Y:S03]  /*4f40*/  @!P2 IMAD.MOV.U32 R0, RZ, RZ, 0x2000 ;  /* 0x00002000ff00a424 */ /* 0x000fe600078e00ff */
[----:B------:R-:W-:Y:S01]  /*4f50*/  IMAD.U32 R14, RZ, RZ, UR5 ;  /* 0x00000005ff0e7e24 */ /* 0x000fe2000f8e00ff */
[----:B------:R-:W-:Y:S01]  /*4f60*/  @!UP0 UMOV UR9, UR36 ;  /* 0x0000002400098c82 */ /* 0x000fe20008000000 */
[----:B------:R-:W-:Y:S06]  /*4f70*/  @!UP0 UMOV UR10, UR7 ;  /* 0x00000007000a8c82 */ /* 0x000fec0008000000 */
[----:B------:R-:W-:Y:S01]  /*4f80*/  IMAD.U32 R15, RZ, RZ, UR4 ;  /* 0x00000004ff0f7e24 */ /* 0x000fe2000f8e00ff */
[----:B------:R-:W-:Y:S04]  /*4f90*/  @!P2 R2UR UR4, R14 ;  /* 0x000000000e04a2ca */ /* 0x000fe800000e0000 */
[----:B------:R-:W-:Y:S11]  /*4fa0*/  @!P2 R2UR UR5, R15 ;  /* 0x000000000f05a2ca */ /* 0x000ff600000e0000 */
[----:B------:R-:W-:Y:S02]  /*4fb0*/  @!UPT UIADD3 URZ, UPT, UPT, URZ, URZ, URZ ;  /* 0x000000fffffff290 */ /* 0x000fe4000fffe0ff */
[----:B------:R1:W-:Y:S01]  /*4fc0*/  @!UP0 UTMALDG.5D.IM2COL [UR8], [UR4], UR6 ;  /* 0x00000008040083b4 */ /* 0x0003e20008060006 */
[----:B------:R2:W-:Y:S01]  /*4fd0*/  @!P2 SYNCS.ARRIVE.TRANS64.RED.A0TR RZ, [UR20+0x80], R0 ;  /* 0x00008000ffffa9a7 */ /* 0x0005e20008300414 */
[----:B------:R-:W-:Y:S01]  /*4fe0*/  SYNCS.ARRIVE.TRANS64.RED.A1T0 RZ, [UR48], RZ ;  /* 0x000000ffffff79a7 */ /* 0x000fe20008100430 */
[----:B--2---:R-:W-:Y:S01]  /*4ff0*/  @!P2 IMAD.MOV.U32 R0, RZ, 0x20, RZ ;  /* 0x00000020ff00a824 */ /* 0x004fe200078e00ff */
[----:B------:R-:W2:Y:S03]  /*5000*/  SYNCS.PHASECHK.TRANS64.TRYWAIT P1, [UR20+0xa8], R8 ;  /* 0x0000a808ff0075a7 */ /* 0x000ea60008021114 */
[----:B------:R-:W-:Y:S01]  /*5010*/  @!P2 IMAD.MOV.U32 R0, RZ, 0x400, R0 ;  /* 0x00000400ff00a824 */ /* 0x000fe200078e0000 */
[----:B-12---:R-:W-:Y:S06]  /*5020*/  @!P1 BRA `(.L_x_79) ;  /* 0x0000004800709947 */ /* 0x006fec0003800000 */
.L_x_172:
[----:B------:R-:W-:Y:S01]  /*5030*/  @!P2 R2UR UR4, R0 ;  /* 0x000000000004a2ca */ /* 0x000fe200000e0000 */
[----:B------:R-:W-:Y:S01]  /*5040*/  VOTEU.ALL UP0, P2 ;  /* 0x0000000000ff7886 */ /* 0x000fe20001000000 */
[----:B-1----:R-:W-:Y:S04]  /*5050*/  @!P2 IADD3 R2, P1, PT, R12, 0x680, RZ ;  /* 0x000006800c02a810 */ /* 0x002fe80007f3e0ff */
[----:B------:R-:W-:Y:S01]  /*5060*/  @!P2 R2UR UR5, R2 ;  /* 0x000000000205a2ca */ /* 0x000fe200000e0000 */
[----:B------:R-:W-:Y:S01]  /*5070*/  @!P2 IMAD.X R0, RZ, RZ, R13, P1 ;  /* 0x000000ffff00a224 */ /* 0x000fe200008e060d */
[----:B------:R-:W-:Y:S02]  /*5080*/  @!UP0 UIADD3 UR10, UPT, UPT, UR7, 0x20, URZ ;  /* 0x00000020070a8890 */ /* 0x000fe4000fffe0ff */
[----:B------:R-:W-:Y:S03]  /*5090*/  @!UP0 UIADD3 UR8, UPT, UPT, UR20, 0x2400, URZ ;  /* 0x0000240014088890 */ /* 0x000fe6000fffe0ff */
[----:B------:R-:W-:Y:S01]  /*50a0*/  @!UP0 UPRMT UR6, UR4, 0x5410, URZ ;  /* 0x0000541004068896 */ /* 0x000fe200080000ff */
[----:B------:R-:W-:Y:S01]  /*50b0*/  @!P2 R2UR UR4, R0 ;  /* 0x000000000004a2ca */ /* 0x000fe200000e0000 */
[----:B------:R-:W-:Y:S01]  /*50c0*/  VOTEU.ALL UP0, P2 ;  /* 0x0000000000ff7886 */ /* 0x000fe20001000000 */
[----:B------:R-:W-:Y:S03]  /*50d0*/  @!P2 IMAD.MOV.U32 R0, RZ, RZ, 0x2000 ;  /* 0x00002000ff00a424 */ /* 0x000fe600078e00ff */
[----:B------:R-:W-:Y:S01]  /*50e0*/  IMAD.U32 R14, RZ, RZ, UR5 ;  /* 0x00000005ff0e7e24 */ /* 0x000fe2000f8e00ff */
[----:B------:R-:W-:Y:S07]  /*50f0*/  @!UP0 UMOV UR9, UR27 ;  /* 0x0000001b00098c82 */ /* 0x000fee0008000000 */
        /* <DEDUP_REMOVED lines=11> */
.L_x_174:
        /* <DEDUP_REMOVED lines=20> */
[----:B--2---:R-:W-:Y:S01]  /*52f0*/  @P0 SHF.R.U32.HI R0, RZ, 0x10, R5 ;  /* 0x00000010ff000819 */ /* 0x004fe20000011605 */
[----:B------:R-:W2:Y:S03]  /*5300*/  SYNCS.PHASECHK.TRANS64.TRYWAIT P1, [UR20+0xb8], R8 ;  /* 0x0000b808ff0075a7 */ /* 0x000ea60008021114 */
[----:B------:R-:W-:Y:S01]  /*5310*/  @P0 R2UR UR51, R0 ;  /* 0x00000000003302ca */ /* 0x000fe200000e0000 */
[----:B------:R-:W-:Y:S03]  /*5320*/  @!UPT UIADD3 URZ, UPT, UPT, URZ, URZ, URZ ;  /* 0x000000fffffff290 */ /* 0x000fe6000fffe0ff */
[----:B-12---:R-:W-:Y:S11]  /*5330*/  @!P1 BRA `(.L_x_81) ;  /* 0x0000004400dc9947 */ /* 0x006ff60003800000 */
.L_x_176:
[----:B-1----:R-:W-:Y:S01]  /*5340*/  @!P2 IMAD.MOV.U32 R0, RZ, 0x20, RZ ;  /* 0x00000020ff00a824 */ /* 0x002fe200078e00ff */
[----:B------:R-:W-:Y:S01]  /*5350*/  @!P2 IADD3 R2, P0, PT, R12, 0x680, RZ ;  /* 0x000006800c02a810 */ /* 0x000fe20007f1e0ff */
[----:B------:R-:W-:Y:S01]  /*5360*/  VOTEU.ALL UP0, P2 ;  /* 0x0000000000ff7886 */ /* 0x000fe20001000000 */
[----:B------:R-:W-:Y:S01]  /*5370*/  R2UR UR21, R69 ;  /* 0x00000000451572ca */ /* 0x000fe200000e0000 */
[----:B------:R-:W-:Y:S01]  /*5380*/  @!P2 IMAD.MOV.U32 R0, RZ, 0x400, R0 ;  /* 0x00000400ff00a824 */ /* 0x000fe200078e0000 */
[----:B------:R-:W-:Y:S01]  /*5390*/  @!P2 R2UR UR5, R2 ;  /* 0x000000000205a2ca */ /* 0x000fe200000e0000 */
[----:B------:R-:W-:Y:S01]  /*53a0*/  UPLOP3.LUT UP3, UPT, UPT, UPT, UPT, 0x80, 0x8 ;  /* 0x000000000008789c */ /* 0x000fe20003f6f070 */
[----:B------:R-:W-:Y:S01]  /*53b0*/  R2UR UR22, R70 ;  /* 0x00000000461672ca */ /* 0x000fe200000e0000 */
[----:B------:R-:W-:Y:S01]  /*53c0*/  @!UP0 UIADD3 UR8, UPT, UPT, UR20, 0x6400, URZ ;  /* 0x0000640014088890 */ /* 0x000fe2000fffe0ff */
[----:B------:R-:W-:Y:S01]  /*53d0*/  @!P2 R2UR UR4, R0 ;  /* 0x000000000004a2ca */ /* 0x000fe200000e0000 */
[----:B------:R-:W-:Y:S01]  /*53e0*/  @!P2 IMAD.X R0, RZ, RZ, R13, P0 ;  /* 0x000000ffff00a224 */ /* 0x000fe200000e060d */
[----:B------:R-:W-:Y:S01]  /*53f0*/  @!UP0 UIADD3 UR10, UPT, UPT, UR7, 0x60, URZ ;  /* 0x00000060070a8890 */ /* 0x000fe2000fffe0ff */
[----:B------:R-:W-:Y:S01]  /*5400*/  LOP3.LUT P0, RZ, R6, 0x1, RZ, 0xc0, !PT ;  /* 0x0000000106ff7812 */ /* 0x000fe2000780c0ff */
[----:B------:R-:W-:Y:S01]  /*5410*/  @!UP0 UIADD3 UR9, UPT, UPT, UR20, 0x98, URZ ;  /* 0x0000009814098890 */ /* 0x000fe2000fffe0ff */
[----:B------:R-:W-:Y:S02]  /*5420*/  LOP3.LUT R10, R10, 0x1, RZ, 0x3c, !PT ;  /* 0x000000010a0a7812 */ /* 0x000fe400078e3cff */
[----:B------:R-:W-:Y:S01]  /*5430*/  UIADD3 UR21, UPT, UPT, UR15, UR21, URZ ;  /* 0x000000150f157290 */ /* 0x000fe2000fffe0ff */
[----:B------:R-:W-:Y:S01]  /*5440*/  LOP3.LUT R9, R9, 0x1, RZ, 0x3c, !PT ;  /* 0x0000000109097812 */ /* 0x000fe200078e3cff */
[----:B------:R-:W-:Y:S02]  /*5450*/  IMAD.U32 R14, RZ, RZ, UR5 ;  /* 0x00000005ff0e7e24 */ /* 0x000fe4000f8e00ff */
[----:B------:R-:W-:Y:S02]  /*5460*/  UIADD3 UR52, UPT, UPT, UR16, UR22, URZ ;  /* 0x0000001610347290 */ /* 0x000fe4000fffe0ff */
[----:B------:R-:W-:Y:S01]  /*5470*/  @!UP0 UPRMT UR6, UR4, 0x5410, URZ ;  /* 0x0000541004068896 */ /* 0x000fe200080000ff */
[----:B------:R-:W-:Y:S01]  /*5480*/  @!P2 R2UR UR4, R0 ;  /* 0x000000000004a2ca */ /* 0x000fe200000e0000 */
[----:B------:R-:W-:Y:S11]  /*5490*/  VOTEU.ALL UP0, P2 ;  /* 0x0000000000ff7886 */ /* 0x000ff60001000000 */
[----:B------:R-:W-:Y:S01]  /*54a0*/  @!UPT UIADD3 URZ, UPT, UPT, URZ, URZ, URZ ;  /* 0x000000fffffff290 */ /* 0x000fe2000fffe0ff */
[----:B------:R-:W-:Y:S01]  /*54b0*/  IMAD.U32 R15, RZ, RZ, UR4 ;  /* 0x00000004ff0f7e24 */ /* 0x000fe2000f8e00ff */
[----:B------:R-:W-:Y:S04]  /*54c0*/  @!P2 R2UR UR4, R14 ;  /* 0x000000000e04a2ca */ /* 0x000fe800000e0000 */
[----:B------:R-:W-:Y:S11]  /*54d0*/  @!P2 R2UR UR5, R15 ;  /* 0x000000000f05a2ca */ /* 0x000ff600000e0000 */
[----:B------:R-:W-:Y:S02]  /*54e0*/  @!UPT UIADD3 URZ, UPT, UPT, URZ, URZ, URZ ;  /* 0x000000fffffff290 */ /* 0x000fe4000fffe0ff */
[----:B------:R1:W-:Y:S01]  /*54f0*/  @!UP0 UTMALDG.5D.IM2COL [UR8], [UR4], UR6 ;  /* 0x00000008040083b4 */ /* 0x0003e20008060006 */
[----:B------:R1:W-:Y:S01]  /*5500*/  @!P2 SYNCS.ARRIVE.TRANS64.RED.A0TR RZ, [UR20+0x98], R3 ;  /* 0x00009803ffffa9a7 */ /* 0x0003e20008300414 */
[----:B------:R-:W-:Y:S01]  /*5510*/  SYNCS.ARRIVE.TRANS64.RED.A1T0 RZ, [UR45], RZ ;  /* 0x000000ffffff79a7 */ /* 0x000fe2000810042d */
[----:B------:R-:W-:Y:S05]  /*5520*/  @P0 BRA `(.L_x_82) ;  /* 0xfffffff000180947 */ /* 0x000fea000383ffff */
[----:B------:R-:W-:-:S04]  /*5530*/  SHF.L.U32 R2, R10, 0x1f, RZ ;  /* 0x0000001f0a027819 */ /* 0x000fc800000006ff */
[----:B------:R-:W2:Y:S02]  /*5540*/  SYNCS.PHASECHK.TRANS64.TRYWAIT P0, [UR20+0xa0], R2 ;  /* 0x0000a002ff0075a7 */ /* 0x000ea40008001114 */
[----:B--2---:R-:W-:Y:S05]  /*5550*/  @!P0 BRA `(.L_x_83) ;  /* 0x00000044006c8947 */ /* 0x004fea0003800000 */
.L_x_178:
[----:B------:R-:W3:Y:S02]  /*5560*/  SYNCS.PHASECHK.TRANS64.TRYWAIT P0, [UR20+0xa8], R2 ;  /* 0x0000a802ff0075a7 */ /* 0x000ee40008001114 */
[----:B---3--:R-:W-:Y:S05]  /*5570*/  @!P0 BRA `(.L_x_84) ;  /* 0x00000044007c8947 */ /* 0x008fea0003800000 */
.L_x_180:
[----:B------:R-:W3:Y:S02]  /*5580*/  SYNCS.PHASECHK.TRANS64.TRYWAIT P0, [UR20+0xb0], R2 ;  /* 0x0000b002ff0075a7 */ /* 0x000ee40008001114 */
[----:B---3--:R-:W-:Y:S05]  /*5590*/  @!P0 BRA `(.L_x_85) ;  /* 0x00000044008c8947 */ /* 0x008fea0003800000 */
.L_x_182:
[----:B--2---:R-:W-:-:S07]  /*55a0*/  MOV R0, UR20 ;  /* 0x0000001400007c02 */ /* 0x004fce0008000f00 */
.L_x_86:
[----:B--2---:R-:W-:-:S04]  /*55b0*/  SHF.L.U32 R2, R10, 0x1f, RZ ;  /* 0x0000001f0a027819 */ /* 0x004fc800000006ff */
[----:B------:R2:W3:Y:S03]  /*55c0*/  SYNCS.PHASECHK.TRANS64.TRYWAIT P0, [R0+URZ+0xb8], R2 ;  /* 0x0000b802000075a7 */ /* 0x0004e600080011ff */
[----:B---3--:R-:W-:Y:S05]  /*55d0*/  @!P0 NANOSLEEP.SYNCS 0x989680 ;  /* 0x009896800000895d */ /* 0x008fea0003900000 */
[----:B------:R-:W3:Y:S02]  /*55e0*/  @!P0 SYNCS.PHASECHK.TRANS64 P0, [R0+URZ+0xb8], R2 ;  /* 0x0000b802000085a7 */ /* 0x000ee400080010ff */
[----:B-1-3--:R-:W-:Y:S05]  /*55f0*/  @P0 EXIT ;  /* 0x000000000000094d */ /* 0x00afea0003800000 */
[----:B------:R-:W-:Y:S05]  /*5600*/  BRA `(.L_x_86) ;  /* 0xfffffffc00e87947 */ /* 0x000fea000383ffff */
.L_x_71:
[----:B------:R-:W-:-:S06]  /*5610*/  UISETP.GE.AND UP0, UPT, UR18, 0x4, UPT ;  /* 0x000000041200788c */ /* 0x000fcc000bf06270 */
[----:B------:R-:W-:-:S13]  /*5620*/  PLOP3.LUT P0, PT, PT, PT, UP0, 0x80, 0x8 ;  /* 0x000000000008781c */ /* 0x000fda0003f0f008 */
[----:B-1----:R-:W-:Y:S05]  /*5630*/  @!P0 EXIT ;  /* 0x000000000000894d */ /* 0x002fea0003800000 */
[----:B------:R-:W1:Y:S08]  /*5640*/  S2UR UR4, SR_CgaCtaId ;  /* 0x00000000000479c3 */ /* 0x000e700000008800 */
[----:B------:R-:W-:Y:S01]  /*5650*/  BAR.SYNC.DEFER_BLOCKING 0x6, 0xa0 ;  /* 0x0182800000007b1d */ /* 0x000fe20000010000 */
[C---:B------:R-:W-:Y:S01]  /*5660*/  IMAD.SHL.U32 R3, R60.reuse, 0x20, RZ ;  /* 0x000000203c037824 */ /* 0x040fe200078e00ff */
[C---:B------:R-:W-:Y:S01]  /*5670*/  R2P PR, R60.reuse, 0x6 ;  /* 0x000000063c007804 */ /* 0x040fe20000000000 */
[----:B------:R-:W-:-:S02]  /*5680*/  IMAD.SHL.U32 R0, R60, 0x10, RZ ;  /* 0x000000103c007824 */ /* 0x000fc400078e00ff */
[----:B------:R-:W-:Y:S02]  /*5690*/  HFMA2 R58, -RZ, RZ, 0, 5.9604644775390625e-08 ;  /* 0x00000001ff3a7431 */ /* 0x000fe400000001ff */
[C---:B------:R-:W-:Y:S01]  /*56a0*/  IMAD.SHL.U32 R59, R60.reuse, 0x4, RZ ;  /* 0x000000043c3b7824 */ /* 0x040fe200078e00ff */
[----:B------:R-:W-:Y:S01]  /*56b0*/  UMOV UR49, 0x400 ;  /* 0x0000040000317882 */ /* 0x000fe20000000000 */
[C---:B------:R-:W-:Y:S01]  /*56c0*/  LOP3.LUT R4, R3.reuse, 0xe0, RZ, 0xc0, !PT ;  /* 0x000000e003047812 */ /* 0x040fe200078ec0ff */
[----:B------:R-:W2:Y:S01]  /*56d0*/  LDC.64 R50, c[0x0][0x9b0] ;  /* 0x00026c00ff327b82 */ /* 0x000ea20000000a00 */
[----:B------:R-:W-:Y:S01]  /*56e0*/  LOP3.LUT R3, R3, 0x100, RZ, 0xc0, !PT ;  /* 0x0000010003037812 */ /* 0x000fe200078ec0ff */
[----:B------:R-:W-:Y:S01]  /*56f0*/  IMAD.U32 R23, R60, 0x10000, RZ ;  /* 0x000100003c177824 */ /* 0x000fe200078e00ff */
[----:B------:R-:W-:Y:S01]  /*5700*/  LOP3.LUT R59, R4, 0x1c, R59, 0xf8, !PT ;  /* 0x0000001c043b7812 */ /* 0x000fe200078ef83b */
[----:B------:R-:W-:Y:S01]  /*5710*/  IMAD.MOV.U32 R73, RZ, RZ, 0x10 ;  /* 0x00000010ff497424 */ /* 0x000fe200078e00ff */
[----:B------:R-:W-:Y:S01]  /*5720*/  LOP3.LUT R0, R3, 0x600, R0, 0xf8, !PT ;  /* 0x0000060003007812 */ /* 0x000fe200078ef800 */
[----:B------:R-:W-:Y:S01]  /*5730*/  IMAD.MOV.U32 R72, RZ, RZ, 0x20 ;  /* 0x00000020ff487424 */ /* 0x000fe200078e00ff */
[----:B------:R-:W-:Y:S01]  /*5740*/  SHF.R.U32.HI R4, RZ, 0x2, R60 ;  /* 0x00000002ff047819 */ /* 0x000fe2000001163c */
[----:B------:R-:W3:Y:S01]  /*5750*/  LDC.64 R48, c[0x0][0x9a8] ;  /* 0x00026a00ff307b82 */ /* 0x000ee20000000a00 */
[----:B------:R-:W-:Y:S01]  /*5760*/  LOP3.LUT R60, R60, 0x60, RZ, 0xc0, !PT ;  /* 0x000000603c3c7812 */ /* 0x000fe200078ec0ff */
[----:B------:R-:W-:Y:S01]  /*5770*/  IMAD.MOV.U32 R22, RZ, RZ, RZ ;  /* 0x000000ffff167224 */ /* 0x000fe200078e00ff */
[----:B------:R-:W-:-:S02]  /*5780*/  LOP3.LUT R59, R59, 0x4, R4, 0x78, !PT ;  /* 0x000000043b3b7812 */ /* 0x000fc400078e7804 */
[----:B------:R-:W-:Y:S02]  /*5790*/  CS2R R56, SRZ ;  /* 0x0000000000387805 */ /* 0x000fe4000001ff00 */
[----:B------:R-:W-:Y:S01]  /*57a0*/  LOP3.LUT R23, R23, 0x600000, RZ, 0xc0, !PT ;  /* 0x0060000017177812 */ /* 0x000fe200078ec0ff */
[----:B------:R-:W4:Y:S01]  /*57b0*/  LDCU UR61, c[0x0][0x370] ;  /* 0x00006e00ff3d77ac */ /* 0x000f220008000800 */
[----:B------:R-:W-:Y:S02]  /*57c0*/  LOP3.LUT R59, R0, R59, RZ, 0xfc, !PT ;  /* 0x0000003b003b7212 */ /* 0x000fe400078efcff */
[----:B------:R-:W-:Y:S01]  /*57d0*/  SEL R73, R73, 0xfffffff0, !P2 ;  /* 0xfffffff049497807 */ /* 0x000fe20005000000 */
[----:B-1----:R-:W-:Y:S01]  /*57e0*/  ULEA UR49, UR4, UR49, 0x18 ;  /* 0x0000003104317291 */ /* 0x002fe2000f8ec0ff */
[----:B------:R-:W-:Y:S01]  /*57f0*/  SEL R72, R72, 0xffffffe0, !P1 ;  /* 0xffffffe048487807 */ /* 0x000fe20004800000 */
[----:B------:R-:W1:Y:S01]  /*5800*/  LDCU.64 UR4, c[0x0][0x990] ;  /* 0x00013200ff0477ac */ /* 0x000e620008000a00 */
[----:B------:R-:W2:Y:S06]  /*5810*/  LDCU UR48, c[0x0][0xc0c] ;  /* 0x00018180ff3077ac */ /* 0x000eac0008000800 */
[----:B------:R-:W4:Y:S01]  /*5820*/  LDS R2, [UR49+0x120] ;  /* 0x00012031ff027984 */ /* 0x000f220008000800 */
[----:B------:R-:W2:Y:S01]  /*5830*/  LDCU UR38, c[0x0][0xc30] ;  /* 0x00018600ff2677ac */ /* 0x000ea20008000800 */
[----:B------:R-:W2:Y:S01]  /*5840*/  LDCU.64 UR54, c[0x0][0x988] ;  /* 0x00013100ff3677ac */ /* 0x000ea20008000a00 */
[----:B------:R-:W2:Y:S01]  /*5850*/  LDCU.64 UR46, c[0x0][0xc28] ;  /* 0x00018500ff2e77ac */ /* 0x000ea20008000a00 */
[----:B-1----:R-:W-:-:S02]  /*5860*/  IMAD.U32 R64, RZ, RZ, UR4 ;  /* 0x00000004ff407e24 */ /* 0x002fc4000f8e00ff */
[----:B------:R-:W-:Y:S01]  /*5870*/  IMAD.U32 R63, RZ, RZ, UR5 ;  /* 0x00000005ff3f7e24 */ /* 0x000fe2000f8e00ff */
[----:B------:R-:W1:Y:S01]  /*5880*/  LDCU.128 UR4, c[0x0][0xb80] ;  /* 0x00017000ff0477ac */ /* 0x000e620008000c00 */
[----:B------:R-:W2:Y:S01]  /*5890*/  LDCU.128 UR56, c[0x0][0xc10] ;  /* 0x00018200ff3877ac */ /* 0x000ea20008000c00 */
[----:B------:R-:W2:Y:S01]  /*58a0*/  LDCU UR60, c[0x0][0x374] ;  /* 0x00006e80ff3c77ac */ /* 0x000ea20008000800 */
[----:B------:R-:W-:Y:S01]  /*58b0*/  UMOV UR53, URZ ;  /* 0x000000ff00357c82 */ /* 0x000fe20008000000 */
[----:B------:R-:W-:Y:S01]  /*58c0*/  UMOV UR50, URZ ;  /* 0x000000ff00327c82 */ /* 0x000fe20008000000 */
[----:B-1----:R-:W-:Y:S01]  /*58d0*/  IMAD.U32 R68, RZ, RZ, UR4 ;  /* 0x00000004ff447e24 */ /* 0x002fe2000f8e00ff */
[----:B------:R-:W-:Y:S01]  /*58e0*/  UIADD3 UR4, UPT, UPT, UR49, 0x400, URZ ;  /* 0x0000040031047890 */ /* 0x000fe2000fffe0ff */
[----:B------:R-:W-:Y:S01]  /*58f0*/  MOV R67, UR5 ;  /* 0x0000000500437c02 */ /* 0x000fe20008000f00 */
[----:B------:R-:W-:Y:S02]  /*5900*/  IMAD.U32 R66, RZ, RZ, UR6 ;  /* 0x00000006ff427e24 */ /* 0x000fe4000f8e00ff */
[----:B------:R-:W-:-:S02]  /*5910*/  IMAD.U32 R65, RZ, RZ, UR7 ;  /* 0x00000007ff417e24 */ /* 0x000fc4000f8e00ff */
[----:B------:R-:W-:Y:S02]  /*5920*/  IMAD.U32 R71, RZ, RZ, UR4 ;  /* 0x00000004ff477e24 */ /* 0x000fe4000f8e00ff */
[C---:B----4-:R-:W-:Y:S01]  /*5930*/  VIADD R3, R2.reuse, 0x80 ;  /* 0x0000008002037836 */ /* 0x050fe20000000000 */
[----:B------:R-:W-:-:S04]  /*5940*/  LOP3.LUT R2, R2, 0xffff, RZ, 0xc0, !PT ;  /* 0x0000ffff02027812 */ /* 0x000fc800078ec0ff */
[----:B------:R-:W-:-:S05]  /*5950*/  LOP3.LUT R3, R3, 0xffff, RZ, 0xc0, !PT ;  /* 0x0000ffff03037812 */ /* 0x000fca00078ec0ff */
[----:B--23--:R1:W-:Y:S02]  /*5960*/  STL.64 [R1], R2 ;  /* 0x0000000201007387 */ /* 0x00c3e40000100a00 */
.L_x_130:
[----:B-1----:R-:W-:Y:S04]  /*5970*/  SHF.L.U32 R2, R56, 0x1f, RZ ;  /* 0x0000001f38027819 */ /* 0x002fe800000006ff */
[----:B------:R-:W1:Y:S02]  /*5980*/  SYNCS.PHASECHK.TRANS64.TRYWAIT P0, [UR49+0xd0], R2 ;  /* 0x0000d002ff0075a7 */ /* 0x000e640008001131 */
[----:B-1----:R-:W-:Y:S05]  /*5990*/  @!P0 BRA `(.L_x_87) ;  /* 0x0000004000a48947 */ /* 0x002fea0003800000 */
.L_x_184:
[----:B------:R-:W2:Y:S01]  /*59a0*/  LDS.128 R52, [UR49+0x110] ;  /* 0x00011031ff347984 */ /* 0x000ea20008000c00 */
[----:B------:R-:W-:Y:S01]  /*59b0*/  UIADD3 UR4, UPT, UPT, UR49, 0xd8, URZ ;  /* 0x000000d831047890 */ /* 0x000fe2000fffe0ff */
[----:B-1----:R-:W-:Y:S01]  /*59c0*/  IMAD R2, R22, 0x4, R1 ;  /* 0x0000000416027824 */ /* 0x002fe200078e0201 */
[----:B------:R-:W-:Y:S01]  /*59d0*/  UISETP.GE.AND UP1, UPT, UR39, 0x1, UPT ;  /* 0x000000012700788c */ /* 0x000fe2000bf26270 */
[----:B------:R-:W-:Y:S01]  /*59e0*/  @!PT LDS RZ, [RZ] ;  /* 0x00000000fffff984 */ /* 0x000fe20000000800 */
[----:B------:R-:W-:Y:S01]  /*59f0*/  @!PT LDS RZ, [RZ] ;  /* 0x00000000fffff984 */ /* 0x000fe20000000800 */
[----:B------:R-:W-:Y:S01]  /*5a00*/  @!PT LDS RZ, [RZ] ;  /* 0x00000000fffff984 */ /* 0x000fe20000000800 */
[----:B------:R-:W-:Y:S01]  /*5a10*/  @!PT LDS RZ, [RZ] ;  /* 0x00000000fffff984 */ /* 0x000fe20000000800 */
[----:B------:R1:W-:Y:S06]  /*5a20*/  MEMBAR.ALL.CTA ;  /* 0x0000000000007992 */ /* 0x0003ec0000008000 */
[----:B-1----:R-:W1:Y:S01]  /*5a30*/  FENCE.VIEW.ASYNC.S ;  /* 0x00000000000073c6 */ /* 0x002e620000000000 */
[----:B------:R-:W-:Y:S09]  /*5a40*/  UPRMT UR4, URZ, 0x654, UR4 ;  /* 0x00000654ff047896 */ /* 0x000ff20008000004 */
[----:B-1----:R-:W-:Y:S01]  /*5a50*/  SYNCS.ARRIVE.TRANS64.RED.A1T0 RZ, [UR4], RZ ;  /* 0x000000ffffff79a7 */ /* 0x002fe20008100404 */
[----:B------:R-:W5:Y:S01]  /*5a60*/  LDL R2, [R2] ;  /* 0x0000000002027983 */ /* 0x000f620000100800 */
[----:B--2---:R-:W-:Y:S11]  /*5a70*/  LOP3.LUT P0, RZ, R54, 0x1, RZ, 0xc0, !PT ;  /* 0x0000000136ff7812 */ /* 0x004ff6000780c0ff */
[----:B------:R-:W-:Y:S02]  /*5a80*/  @!UPT UIADD3 URZ, UPT, UPT, URZ, URZ, URZ ;  /* 0x000000fffffff290 */ /* 0x000fe4000fffe0ff */
[----:B------:R-:W-:Y:S01]  /*5a90*/  VOTEU.ANY UP0, P0 ;  /* 0x0000000000ff7886 */ /* 0x000fe20000000100 */
[----:B------:R-:W-:Y:S11]  /*5aa0*/  PLOP3.LUT P0, PT, PT, PT, UP0, 0x80, 0x8 ;  /* 0x000000000008781c */ /* 0x000ff60003f0f008 */
[----:B------:R-:W-:Y:S02]  /*5ab0*/  @!UPT UIADD3 URZ, UPT, UPT, URZ, URZ, URZ ;  /* 0x000000fffffff290 */ /* 0x000fe4000fffe0ff */
[----:B------:R-:W-:Y:S02]  /*5ac0*/  @P0 MOV R3, R52 ;  /* 0x0000003400030202 */ /* 0x000fe40000000f00 */
[----:B------:R-:W-:Y:S02]  /*5ad0*/  @P0 LOP3.LUT R0, R53, 0xffff, RZ, 0xc0, !PT ;  /* 0x0000ffff35000812 */ /* 0x000fe400078ec0ff */
[----:B------:R-:W-:Y:S02]  /*5ae0*/  @P0 R2UR UR5, R3 ;  /* 0x00000000030502ca */ /* 0x000fe400000e0000 */
[----:B------:R-:W-:Y:S11]  /*5af0*/  @P0 R2UR UR4, R0 ;  /* 0x00000000000402ca */ /* 0x000ff600000e0000 */
[----:B------:R-:W-:Y:S02]  /*5b00*/  @UP0 UMOV UR37, UR5 ;  /* 0x0000000500250c82 */ /* 0x000fe40008000000 */
[----:B------:R-:W-:Y:S01]  /*5b10*/  @UP0 UMOV UR36, UR4 ;  /* 0x0000000400240c82 */ /* 0x000fe20008000000 */
[----:B------:R-:W-:Y:S05]  /*5b20*/  BRA.U !UP1, `(.L_x_88) ;  /* 0x0000000109cc7547 */ /* 0x000fea000b800000 */
[----:B------:R-:W1:Y:S01]  /*5b30*/  LDCU UR9, c[0x0][0xc20] ;  /* 0x00018400ff0977ac */ /* 0x000e620008000800 */
[----:B------:R-:W-:Y:S02]  /*5b40*/  UIMAD.WIDE.U32 UR4, UR60, UR59, URZ ;  /* 0x0000003b3c0472a5 */ /* 0x000fe4000f8e00ff */
[----:B------:R-:W-:Y:S02]  /*5b50*/  UIMAD.WIDE.U32 UR6, UR61, UR56, URZ ;  /* 0x000000383d0672a5 */ /* 0x000fe4000f8e00ff */
[----:B------:R-:W-:Y:S02]  /*5b60*/  UIMAD.WIDE.U32 UR10, UR36, UR59, URZ ;  /* 0x0000003b240a72a5 */ /* 0x000fe4000f8e00ff */
[----:B------:R-:W-:Y:S02]  /*5b70*/  UISETP.NE.AND UP0, UPT, UR58, 0x1, UPT ;  /* 0x000000013a00788c */ /* 0x000fe4000bf05270 */
[----:B------:R-:W-:Y:S02]  /*5b80*/  UISETP.NE.AND UP1, UPT, UR48, 0x1, UPT ;  /* 0x000000013000788c */ /* 0x000fe4000bf25270 */
[----:B------:R-:W-:Y:S02]  /*5b90*/  UISETP.NE.AND UP2, UPT, UR39, 0x1, UPT ;  /* 0x000000012700788c */ /* 0x000fe4000bf45270 */
[----:B------:R-:W-:Y:S01]  /*5ba0*/  UIMAD.WIDE.U32 UR12, UR37, UR56, URZ ;  /* 0x00000038250c72a5 */ /* 0x000fe2000f8e00ff */
[----:B------:R-:W-:Y:S01]  /*5bb0*/  UMOV UR4, UR5 ;  /* 0x0000000500047c82 */ /* 0x000fe20008000000 */
[----:B------:R-:W-:Y:S01]  /*5bc0*/  UMOV UR6, UR11 ;  /* 0x0000000b00067c82 */ /* 0x000fe20008000000 */
[----:B-1----:R-:W-:Y:S03]  /*5bd0*/  USHF.R.U32.HI UR8, URZ, UR9, UR4 ;  /* 0x00000009ff087299 */ /* 0x002fe60008011604 */
[----:B------:R-:W-:Y:S02]  /*5be0*/  UMOV UR4, UR7 ;  /* 0x0000000700047c82 */ /* 0x000fe40008000000 */
[----:B------:R-:W-:Y:S02]  /*5bf0*/  USHF.R.U32.HI UR5, URZ, UR57, UR4 ;  /* 0x00000039ff057299 */ /* 0x000fe40008011604 */
[----:B------:R-:W-:Y:S02]  /*5c00*/  USEL UR4, UR60, UR8, !UP0 ;  /* 0x000000083c047287 */ /* 0x000fe4000c000000 */
[----:B------:R-:W-:Y:S02]  /*5c10*/  USHF.R.U32.HI UR8, URZ, UR9, UR6 ;  /* 0x00000009ff087299 */ /* 0x000fe40008011606 */
[----:B------:R-:W-:Y:S02]  /*5c20*/  UIMAD.WIDE.U32 UR6, UR4, UR46, URZ ;  /* 0x0000002e040672a5 */ /* 0x000fe4000f8e00ff */
[----:B------:R-:W-:Y:S02]  /*5c30*/  USEL UR9, UR61, UR5, !UP1 ;  /* 0x000000053d097287 */ /* 0x000fe4000c800000 */
[----:B------:R-:W-:Y:S02]  /*5c40*/  USEL UR8, UR36, UR8, !UP0 ;  /* 0x0000000824087287 */ /* 0x000fe4000c000000 */
[----:B------:R-:W-:Y:S01]  /*5c50*/  UIMAD.WIDE.U32 UR10, UR9, UR46, URZ ;  /* 0x0000002e090a72a5 */ /* 0x000fe2000f8e00ff */
[----:B------:R-:W-:Y:S01]  /*5c60*/  UMOV UR6, UR7 ;  /* 0x0000000700067c82 */ /* 0x000fe20008000000 */
[----:B------:R-:W-:Y:S01]  /*5c70*/  UMOV UR5, UR13 ;  /* 0x0000000d00057c82 */ /* 0x000fe20008000000 */
[----:B------:R-:W-:Y:S02]  /*5c80*/  @UP2 USHF.R.U32.HI UR4, URZ, UR47, UR6 ;  /* 0x0000002fff042299 */ /* 0x000fe40008011606 */
[----:B------:R-:W-:Y:S02]  /*5c90*/  USHF.R.U32.HI UR5, URZ, UR57, UR5 ;  /* 0x00000039ff057299 */ /* 0x000fe40008011605 */
[----:B------:R-:W-:Y:S02]  /*5ca0*/  UIMAD UR4, UR39, UR4, URZ ;  /* 0x00000004270472a4 */ /* 0x000fe4000f8e02ff */
[----:B------:R-:W-:Y:S02]  /*5cb0*/  USEL UR5, UR37, UR5, !UP1 ;  /* 0x0000000525057287 */ /* 0x000fe4000c800000 */
[----:B------:R-:W-:Y:S01]  /*5cc0*/  UISETP.GE.AND UP0, UPT, UR8, UR4, UPT ;  /* 0x000000040800728c */ /* 0x000fe2000bf06270 */
[----:B------:R-:W-:Y:S01]  /*5cd0*/  UMOV UR6, UR11 ;  /* 0x0000000b00067c82 */ /* 0x000fe20008000000 */
[----:B------:R-:W-:Y:S02]  /*5ce0*/  UIMAD.WIDE.U32 UR10, UR8, UR46, URZ ;  /* 0x0000002e080a72a5 */ /* 0x000fe4000f8e00ff */
[----:B------:R-:W-:Y:S04]  /*5cf0*/  @UP2 USHF.R.U32.HI UR9, URZ, UR47, UR6 ;  /* 0x0000002fff092299 */ /* 0x000fe80008011606 */
[----:B------:R-:W-:Y:S01]  /*5d00*/  UIMAD UR6, UR39, UR9, URZ ;  /* 0x00000009270672a4 */ /* 0x000fe2000f8e02ff */
[----:B------:R-:W-:Y:S03]  /*5d10*/  UMOV UR4, UR11 ;  /* 0x0000000b00047c82 */ /* 0x000fe60008000000 */
[----:B------:R-:W-:Y:S02]  /*5d20*/  UISETP.GE.OR UP0, UPT, UR5, UR6, UP0 ;  /* 0x000000060500728c */ /* 0x000fe40008706670 */
[----:B------:R-:W-:Y:S02]  /*5d30*/  USHF.R.U32.HI UR4, URZ, UR47, UR4 ;  /* 0x0000002fff047299 */ /* 0x000fe40008011604 */
[----:B------:R-:W-:Y:S02]  /*5d40*/  UIMAD.WIDE.U32 UR6, UR5, UR46, URZ ;  /* 0x0000002e050672a5 */ /* 0x000fe4000f8e00ff */
[----:B------:R-:W-:Y:S02]  /*5d50*/  USEL UR11, UR8, UR4, !UP2 ;  /* 0x00000004080b7287 */ /* 0x000fe4000d000000 */
[----:B------:R-:W-:Y:S02]  /*5d60*/  UIADD3 UR6, UPT, UPT, -UR5, URZ, URZ ;  /* 0x000000ff05067290 */ /* 0x000fe4000fffe1ff */
[----:B------:R-:W-:Y:S02]  /*5d70*/  UIADD3 UR10, UPT, UPT, -UR11, URZ, URZ ;  /* 0x000000ff0b0a7290 */ /* 0x000fe4000fffe1ff */
[----:B------:R-:W-:Y:S02]  /*5d80*/  UIMAD UR6, UR48, UR6, UR37 ;  /* 0x00000006300672a4 */ /* 0x000fe4000f8e0225 */
[----:B------:R-:W-:Y:S01]  /*5d90*/  UIMAD UR10, UR39, UR10, UR8 ;  /* 0x0000000a270a72a4 */ /* 0x000fe2000f8e0208 */
[----:B------:R-:W-:Y:S01]  /*5da0*/  @!UP0 UMOV UR4, UR7 ;  /* 0x0000000700048c82 */ /* 0x000fe20008000000 */
[----:B------:R-:W-:Y:S02]  /*5db0*/  UIADD3 UR7, UPT, UPT, -UR8, URZ, URZ ;  /* 0x000000ff08077290 */ /* 0x000fe4000fffe1ff */
[----:B------:R-:W-:Y:S04]  /*5dc0*/  @!UP0 USHF.R.U32.HI UR4, URZ, UR47, UR4 ;  /* 0x0000002fff048299 */ /* 0x000fe80008011604 */
[----:B------:R-:W-:Y:S04]  /*5dd0*/  @!UP0 USEL UR4, UR5, UR4, !UP2 ;  /* 0x0000000405048287 */ /* 0x000fe8000d000000 */
[----:B------:R-:W-:Y:S02]  /*5de0*/  @!UP0 UIMAD UR9, UR9, UR10, UR4 ;  /* 0x0000000a090982a4 */ /* 0x000fe4000f8e0204 */
[----:B------:R-:W-:Y:S02]  /*5df0*/  @!UP0 UIADD3 UR10, UPT, UPT, UR11, -UR4, URZ ;  /* 0x800000040b0a8290 */ /* 0x000fe4000fffe0ff */
[----:B------:R-:W-:Y:S02]  /*5e00*/  UIMAD UR4, UR58, UR7, UR36 ;  /* 0x000000073a0472a4 */ /* 0x000fe4000f8e0224 */
[----:B------:R-:W-:Y:S03]  /*5e10*/  @!UP0 UIMAD UR8, UR10, UR39, UR5 ;  /* 0x000000270a0882a4 */ /* 0x000fe6000f8e0205 */
[----:B------:R-:W-:Y:S02]  /*5e20*/  @!UP0 UMOV UR5, UR9 ;  /* 0x0000000900058c82 */ /* 0x000fe40008000000 */
[----:B------:R-:W-:Y:S02]  /*5e30*/  UIMAD UR37, UR5, UR48, UR6 ;  /* 0x00000030052572a4 */ /* 0x000fe4000f8e0206 */
[----:B------:R-:W-:Y:S11]  /*5e40*/  UIMAD UR36, UR8, UR58, UR4 ;  /* 0x0000003a082472a4 */ /* 0x000ff6000f8e0204 */
[----:B------:R-:W-:Y:S01]  /*5e50*/  @!UPT UIADD3 URZ, UPT, UPT, URZ, URZ, URZ ;  /* 0x000000fffffff290 */ /* 0x000fe2000fffe0ff */
.L_x_88:
[----:B------:R-:W-:Y:S01]  /*5e60*/  UISETP.NE.AND UP0, UPT, UR38, 0x1, UPT ;  /* 0x000000012600788c */ /* 0x000fe2000bf05270 */
[----:B------:R-:W-:Y:S01]  /*5e70*/  @P0 SHF.R.U32.HI R0, RZ, 0x10, R53 ;  /* 0x00000010ff000819 */ /* 0x000fe20000011635 */
[----:B------:R-:W-:Y:S01]  /*5e80*/  USHF.L.U32 UR41, UR21, 0x7, URZ ;  /* 0x0000000715297899 */ /* 0x000fe200080006ff */
[----:B------:R-:W-:Y:S02]  /*5e90*/  BSSY.RECONVERGENT B6, `(.L_x_89) ;  /* 0x0000034000067945 */ /* 0x000fe40003800200 */
[----:B------:R-:W-:Y:S02]  /*5ea0*/  @P0 R2UR UR62, R0 ;  /* 0x00000000003e02ca */ /* 0x000fe400000e0000 */
[----:B------:R-:W-:Y:S04]  /*5eb0*/  LOP3.LUT P0, RZ, R71, 0x3f0, RZ, 0xc0, !PT ;  /* 0x000003f047ff7812 */ /* 0x000fe8000780c0ff */
[----:B------:R-:W1:Y:S01]  /*5ec0*/  @!UP0 LDCU.128 UR12, c[0x0][0xc10] ;  /* 0x00018200ff0c87ac */ /* 0x000e620008000c00 */
[----:B------:R-:W2:Y:S01]  /*5ed0*/  @!UP0 LDCU UR5, c[0x0][0xc0c] ;  /* 0x00018180ff0587ac */ /* 0x000ea20008000800 */
[----:B------:R-:W3:Y:S01]  /*5ee0*/  @!UP0 LDCU UR10, c[0x0][0xc20] ;  /* 0x00018400ff0a87ac */ /* 0x000ee20008000800 */
[----:B-1----:R-:W-:Y:S02]  /*5ef0*/  UIMAD.WIDE.U32 UR8, UR37, UR12, URZ ;  /* 0x0000000c250872a5 */ /* 0x002fe4000f8e00ff */
[----:B------:R-:W-:Y:S02]  /*5f00*/  UIMAD.WIDE.U32 UR6, UR36, UR15, URZ ;  /* 0x0000000f240672a5 */ /* 0x000fe4000f8e00ff */
[----:B------:R-:W-:Y:S03]  /*5f10*/  @!UP0 UISETP.NE.AND UP1, UPT, UR14, 0x1, UPT ;  /* 0x000000010e00888c */ /* 0x000fe6000bf25270 */
[----:B------:R-:W-:Y:S01]  /*5f20*/  @!UP0 UMOV UR4, UR9 ;  /* 0x0000000900048c82 */ /* 0x000fe20008000000 */
[----:B--2---:R-:W-:Y:S02]  /*5f30*/  @!UP0 UISETP.NE.AND UP2, UPT, UR5, 0x1, UPT ;  /* 0x000000010500888c */ /* 0x004fe4000bf45270 */
[----:B------:R-:W-:Y:S01]  /*5f40*/  @!UP0 USHF.R.U32.HI UR4, URZ, UR13, UR4 ;  /* 0x0000000dff048299 */ /* 0x000fe20008011604 */
[----:B------:R-:W-:Y:S02]  /*5f50*/  @!UP0 UMOV UR6, UR7 ;  /* 0x0000000700068c82 */ /* 0x000fe40008000000 */
[----:B---3--:R-:W-:Y:S02]  /*5f60*/  @!UP0 USHF.R.U32.HI UR6, URZ, UR10, UR6 ;  /* 0x0000000aff068299 */ /* 0x008fe40008011606 */
[----:B------:R-:W-:Y:S02]  /*5f70*/  @!UP0 USEL UR7, UR37, UR4, !UP2 ;  /* 0x0000000425078287 */ /* 0x000fe4000d000000 */
[----:B------:R-:W-:Y:S04]  /*5f80*/  @!UP0 USEL UR6, UR36, UR6, !UP1 ;  /* 0x0000000624068287 */ /* 0x000fe8000c800000 */
[----:B------:R-:W-:Y:S02]  /*5f90*/  @!UP0 UIADD3 UR4, UPT, UPT, -UR7, UR6, URZ ;  /* 0x0000000607048290 */ /* 0x000fe4000fffe1ff */
[----:B------:R-:W-:Y:S02]  /*5fa0*/  @!UP0 UIADD3 UR6, UPT, UPT, UR7, -UR6, URZ ;  /* 0x8000000607068290 */ /* 0x000fe4000fffe0ff */
[----:B------:R-:W-:Y:S02]  /*5fb0*/  @!UP0 UIMAD UR37, UR4, UR5, UR37 ;  /* 0x00000005042582a4 */ /* 0x000fe4000f8e0225 */
[----:B------:R-:W-:Y:S01]  /*5fc0*/  @!UP0 UIMAD UR36, UR6, UR14, UR36 ;  /* 0x0000000e062482a4 */ /* 0x000fe2000f8e0224 */
[----:B------:R-:W-:Y:S11]  /*5fd0*/  @!P0 BRA `(.L_x_90) ;  /* 0x00000000007c8947 */ /* 0x000ff60003800000 */
[----:B------:R-:W1:Y:S01]  /*5fe0*/  LDCU.64 UR8, c[0x4][0x80] ;  /* 0x01001000ff0877ac */ /* 0x000e620008000a00 */
[----:B------:R-:W-:Y:S01]  /*5ff0*/  MOV R16, 0x0 ;  /* 0x0000000000107802 */ /* 0x000fe20000000f00 */
[----:B------:R-:W-:Y:S02]  /*6000*/  HFMA2 R12, -RZ, RZ, 0, 5.9604644775390625e-08 ;  /* 0x00000001ff0c7431 */ /* 0x000fe400000001ff */
[----:B------:R-:W-:Y:S01]  /*6010*/  IMAD.MOV.U32 R8, RZ, RZ, 0x70 ;  /* 0x00000070ff087424 */ /* 0x000fe200078e00ff */
[----:B------:R2:W3:Y:S01]  /*6020*/  LDC.64 R14, c[0x4][R16] ;  /* 0x01000000100e7b82 */ /* 0x0004e20000000a00 */
[----:B------:R-:W4:Y:S01]  /*6030*/  LDCU.64 UR6, c[0x4][0x88] ;  /* 0x01001100ff0677ac */ /* 0x000f220008000a00 */
[----:B------:R-:W-:Y:S01]  /*6040*/  IMAD.MOV.U32 R13, RZ, RZ, RZ ;  /* 0x000000ffff0d7224 */ /* 0x000fe200078e00ff */
[----:B------:R-:W2:Y:S01]  /*6050*/  LDCU.64 UR4, c[0x4][0x8] ;  /* 0x01000100ff0477ac */ /* 0x000ea20008000a00 */
[----:B-1----:R-:W-:Y:S01]  /*6060*/  MOV R5, UR9 ;  /* 0x0000000900057c02 */ /* 0x002fe20008000f00 */
[----:B------:R-:W-:Y:S01]  /*6070*/  IMAD.U32 R4, RZ, RZ, UR8 ;  /* 0x00000008ff047e24 */ /* 0x000fe2000f8e00ff */
[----:B----4-:R-:W-:Y:S01]  /*6080*/  MOV R7, UR7 ;  /* 0x0000000700077c02 */ /* 0x010fe20008000f00 */
[----:B------:R-:W-:Y:S01]  /*6090*/  IMAD.U32 R6, RZ, RZ, UR6 ;  /* 0x00000006ff067e24 */ /* 0x000fe2000f8e00ff */
[----:B--2---:R-:W-:Y:S01]  /*60a0*/  MOV R11, UR5 ;  /* 0x00000005000b7c02 */ /* 0x004fe20008000f00 */
[----:B------:R-:W-:Y:S02]  /*60b0*/  IMAD.U32 R10, RZ, RZ, UR4 ;  /* 0x00000004ff0a7e24 */ /* 0x000fe4000f8e00ff */
[----:B------:R-:W-:Y:S07]  /*60c0*/  LEPC R20, `(.L_x_91) ;  /* 0x000000001014794e */ /* 0x000fee0000000000 */
[----:B---3-5:R-:W-:Y:S05]  /*60d0*/  CALL.ABS.NOINC R14 ;  /* 0x000000000e007343 */ /* 0x028fea0003c00000 */
.L_x_91:
[----:B------:R-:W1:Y:S01]  /*60e0*/  LDCU.64 UR8, c[0x4][0x80] ;  /* 0x01001000ff0877ac */ /* 0x000e620008000a00 */
[----:B------:R-:W2:Y:S01]  /*60f0*/  LDC.64 R16, c[0x4][R16] ;  /* 0x0100000010107b82 */ /* 0x000ea20000000a00 */
[----:B------:R-:W-:Y:S02]  /*6100*/  HFMA2 R12, -RZ, RZ, 0, 5.9604644775390625e-08 ;  /* 0x00000001ff0c7431 */ /* 0x000fe400000001ff */
[----:B------:R-:W-:Y:S02]  /*6110*/  IMAD.MOV.U32 R8, RZ, RZ, 0x70 ;  /* 0x00000070ff087424 */ /* 0x000fe400078e00ff */
[----:B------:R-:W-:Y:S01]  /*6120*/  IMAD.MOV.U32 R13, RZ, RZ, RZ ;  /* 0x000000ffff0d7224 */ /* 0x000fe200078e00ff */
[----:B------:R-:W3:Y:S01]  /*6130*/  LDCU.64 UR6, c[0x4][0x88] ;  /* 0x01001100ff0677ac */ /* 0x000ee20008000a00 */
[----:B------:R-:W4:Y:S01]  /*6140*/  LDCU.64 UR4, c[0x4][0x8] ;  /* 0x01000100ff0477ac */ /* 0x000f220008000a00 */
[----:B-1----:R-:W-:Y:S02]  /*6150*/  MOV R4, UR8 ;  /* 0x0000000800047c02 */ /* 0x002fe40008000f00 */
[----:B------:R-:W-:Y:S02]  /*6160*/  MOV R5, UR9 ;  /* 0x0000000900057c02 */ /* 0x000fe40008000f00 */
[----:B---3--:R-:W-:Y:S01]  /*6170*/  MOV R7, UR7 ;  /* 0x0000000700077c02 */ /* 0x008fe20008000f00 */
[----:B------:R-:W-:Y:S01]  /*6180*/  IMAD.U32 R6, RZ, RZ, UR6 ;  /* 0x00000006ff067e24 */ /* 0x000fe2000f8e00ff */
[----:B----4-:R-:W-:Y:S01]  /*6190*/  MOV R11, UR5 ;  /* 0x00000005000b7c02 */ /* 0x010fe20008000f00 */
[----:B------:R-:W-:Y:S02]  /*61a0*/  IMAD.U32 R10, RZ, RZ, UR4 ;  /* 0x00000004ff0a7e24 */ /* 0x000fe4000f8e00ff */
[----:B------:R-:W-:Y:S07]  /*61b0*/  LEPC R20, `(.L_x_90) ;  /* 0x000000001014794e */ /* 0x000fee0000000000 */
[----:B--2---:R-:W-:Y:S05]  /*61c0*/  CALL.ABS.NOINC R16 ;  /* 0x0000000010007343 */ /* 0x004fea0003c00000 */
.L_x_90:
[----:B------:R-:W-:Y:S05]  /*61d0*/  BSYNC.RECONVERGENT B6 ;  /* 0x0000000000067941 */ /* 0x000fea0003800200 */
.L_x_89:
[----:B------:R-:W-:Y:S01]  /*61e0*/  R2UR UR5, R64 ;  /* 0x00000000400572ca */ /* 0x000fe200000e0000 */
[----:B------:R-:W-:Y:S01]  /*61f0*/  UISETP.NE.AND UP2, UPT, UR63, URZ, UPT ;  /* 0x000000ff3f00728c */ /* 0x000fe2000bf45270 */
[----:B------:R-:W-:Y:S02]  /*6200*/  R2UR UR4, R63 ;  /* 0x000000003f0472ca */ /* 0x000fe400000e0000 */
[----:B------:R-:W-:Y:S02]  /*6210*/  ISETP.NE.U32.AND P3, PT, R50, RZ, PT ;  /* 0x000000ff3200720c */ /* 0x000fe40003f65070 */
[----:B------:R-:W-:Y:S02]  /*6220*/  ISETP.NE.U32.AND P1, PT, RZ, UR54, PT ;  /* 0x00000036ff007c0c */ /* 0x000fe4000bf25070 */
[----:B------:R-:W-:Y:S02]  /*6230*/  PLOP3.LUT P4, PT, PT, PT, UP2, 0x80, 0x8 ;  /* 0x000000000008781c */ /* 0x000fe40003f8f028 */
[----:B------:R-:W-:Y:S02]  /*6240*/  ISETP.NE.AND.EX P3, PT, R51, RZ, PT, P3 ;  /* 0x000000ff3300720c */ /* 0x000fe40003f65330 */
[----:B------:R-:W-:Y:S01]  /*6250*/  ISETP.NE.AND.EX P1, PT, RZ, UR55, PT, P1 ;  /* 0x00000037ff007c0c */ /* 0x000fe2000bf25310 */
[----:B------:R-:W-:Y:S01]  /*6260*/  UISETP.NE.U32.AND UP0, UPT, UR5, URZ, UPT ;  /* 0x000000ff0500728c */ /* 0x000fe2000bf05070 */
[----:B------:R-:W-:Y:S03]  /*6270*/  P2R R80, PR, RZ, 0x10 ;  /* 0x00000010ff507803 */ /* 0x000fe60000000000 */
[----:B------:R-:W-:Y:S02]  /*6280*/  UISETP.NE.AND.EX UP1, UPT, UR4, URZ, UPT, UP0 ;  /* 0x000000ff0400728c */ /* 0x000fe4000bf25300 */
[----:B------:R-:W-:Y:S02]  /*6290*/  UPLOP3.LUT UP0, UPT, UPT, UPT, UPT, 0x40, 0x4 ;  /* 0x000000000004789c */ /* 0x000fe40003f0e870 */
[----:B------:R-:W-:Y:S06]  /*62a0*/  @UP2 UPLOP3.LUT UP0, UPT, UPT, UPT, UP1, 0x80, 0x8 ;  /* 0x000000000008289c */ /* 0x000fec0003f0f010 */
[----:B------:R-:W-:Y:S01]  /*62b0*/  PLOP3.LUT P0, PT, PT, PT, UP0, 0x80, 0x8 ;  /* 0x000000000008781c */ /* 0x000fe20003f0f008 */
[----:B------:R-:W-:Y:S01]  /*62c0*/  @!UPT UIADD3 URZ, UPT, UPT, URZ, URZ, URZ ;  /* 0x000000fffffff290 */ /* 0x000fe2000fffe0ff */
[----:B------:R-:W-:Y:S11]  /*62d0*/  BRA.U !UP1, `(.L_x_92) ;  /* 0x0000000109407547 */ /* 0x000ff6000b800000 */
[----:B------:R-:W-:Y:S01]  /*62e0*/  UISETP.NE.U32.AND UP0, UPT, UR54, URZ, UPT ;  /* 0x000000ff3600728c */ /* 0x000fe2000bf05070 */
[----:B------:R-:W-:Y:S01]  /*62f0*/  R2UR UR6, R64 ;  /* 0x00000000400672ca */ /* 0x000fe200000e0000 */
[----:B------:R-:W1:Y:S01]  /*6300*/  LDCU.64 UR8, c[0x0][0x358] ;  /* 0x00006b00ff0877ac */ /* 0x000e620008000a00 */
[----:B------:R-:W-:Y:S02]  /*6310*/  HFMA2 R61, -RZ, RZ, 0, 5.9604644775390625e-08 ;  /* 0x00000001ff3d7431 */ /* 0x000fe400000001ff */
[----:B------:R-:W-:Y:S01]  /*6320*/  IMAD.MOV.U32 R0, RZ, RZ, 0x1 ;  /* 0x00000001ff007424 */ /* 0x000fe200078e00ff */
[----:B------:R-:W-:Y:S06]  /*6330*/  UISETP.NE.AND.EX UP0, UPT, UR55, URZ, UPT, UP0 ;  /* 0x000000ff3700728c */ /* 0x000fec000bf05300 */
[----:B------:R-:W-:Y:S05]  /*6340*/  PLOP3.LUT P2, PT, PT, PT, UP0, 0x80, 0x8 ;  /* 0x000000000008781c */ /* 0x000fea0003f4f008 */
[----:B------:R-:W2:Y:S01]  /*6350*/  @UP0 LDCU.64 UR4, c[0x0][0x988] ;  /* 0x00013100ff0407ac */ /* 0x000ea20008000a00 */
[----:B------:R-:W-:Y:S07]  /*6360*/  @UP0 UIMAD UR6, UR51, UR6, URZ ;  /* 0x00000006330602a4 */ /* 0x000fee000f8e02ff */
[----:B------:R-:W-:Y:S01]  /*6370*/  @!P2 PRMT R61, R0, 0x7610, R61 ;  /* 0x00007610003da816 */ /* 0x000fe2000000003d */
[----:B--2---:R-:W-:Y:S06]  /*6380*/  @UP0 UIMAD.WIDE UR4, UR6, 0x4, UR4 ;  /* 0x00000004060408a5 */ /* 0x004fec000f8e0204 */
[----:B------:R-:W-:Y:S02]  /*6390*/  IMAD.U32 R4, RZ, RZ, UR4 ;  /* 0x00000004ff047e24 */ /* 0x000fe4000f8e00ff */
[----:B------:R-:W-:Y:S03]  /*63a0*/  IMAD.U32 R5, RZ, RZ, UR5 ;  /* 0x00000005ff057e24 */ /* 0x000fe6000f8e00ff */
[----:B------:R-:W2:Y:S02]  /*63b0*/  @!UP0 LDCU UR4, c[0x0][0x980] ;  /* 0x00013000ff0487ac */ /* 0x000ea40008000800 */
[----:B-1---5:R1:W5:Y:S02]  /*63c0*/  @P2 LDG.E R27, desc[UR8][R4.64] ;  /* 0x00000008041b2981 */ /* 0x022364000c1e1900 */
[----:B-12---:R-:W-:Y:S02]  /*63d0*/  @!P2 MOV R27, UR4 ;  /* 0x00000004001bac02 */ /* 0x006fe40008000f00 */
.L_x_92:
[----:B------:R-:W-:Y:S05]  /*63e0*/  @!P3 BRA `(.L_x_93) ;  /* 0x000000000024b947 */ /* 0x000fea0003800000 */
[----:B------:R-:W-:Y:S01]  /*63f0*/  ISETP.NE.U32.AND P2, PT, R48, RZ, PT ;  /* 0x000000ff3000720c */ /* 0x000fe20003f45070 */
[----:B------:R-:W1:Y:S03]  /*6400*/  LDCU.64 UR4, c[0x0][0x358] ;  /* 0x00006b00ff0477ac */ /* 0x000e660008000a00 */
[----:B------:R-:W-:Y:S11]  /*6410*/  ISETP.NE.AND.EX P2, PT, R49, RZ, PT, P2 ;  /* 0x000000ff3100720c */ /* 0x000ff60003f45320 */
[----:B------:R-:W-:Y:S02]  /*6420*/  @!UPT UIADD3 URZ, UPT, UPT, URZ, URZ, URZ ;  /* 0x000000fffffff290 */ /* 0x000fe4000fffe0ff */
[----:B------:R-:W2:Y:S01]  /*6430*/  @P2 LDC.64 R4, c[0x0][0x9a8] ;  /* 0x00026a00ff042b82 */ /* 0x000ea20000000a00 */
[----:B------:R-:W-:Y:S04]  /*6440*/  @P2 IMAD R0, R50, UR51, RZ ;  /* 0x0000003332002c24 */ /* 0x000fe8000f8e02ff */
[----:B--2---:R-:W-:Y:S05]  /*6450*/  @P2 IMAD.WIDE R4, R0, 0x4, R4 ;  /* 0x0000000400042825 */ /* 0x004fea00078e0204 */
[----:B-1---5:R1:W5:Y:S02]  /*6460*/  @P2 LDG.E R24, desc[UR4][R4.64] ;  /* 0x0000000404182981 */ /* 0x022364000c1e1900 */
[----:B-1----:R-:W2:Y:S02]  /*6470*/  @!P2 LDC R24, c[0x0][0x9a0] ;  /* 0x00026800ff18ab82 */ /* 0x002ea40000000800 */
.L_x_93:
[----:B-----5:R-:W-:Y:S01]  /*6480*/  FSETP.NEU.AND P2, PT, R27, RZ, PT ;  /* 0x000000ff1b00720b */ /* 0x020fe20003f4d000 */
[----:B------:R-:W1:Y:S01]  /*6490*/  LDCU.128 UR12, c[0x0][0xb90] ;  /* 0x00017200ff0c77ac */ /* 0x000e620008000c00 */
[----:B------:R-:W-:Y:S01]  /*64a0*/  SEL R4, RZ, 0xffffffff, P1 ;  /* 0xffffffffff047807 */ /* 0x000fe20000800000 */
[----:B------:R-:W-:Y:S01]  /*64b0*/  IMAD.SHL.U32 R87, R59, 0x4, RZ ;  /* 0x000000043b577824 */ /* 0x000fe200078e00ff */
[----:B------:R-:W-:Y:S01]  /*64c0*/  @P4 LOP3.LUT P1, RZ, R61, 0xff, RZ, 0xc0, !PT ;  /* 0x000000ff3dff4812 */ /* 0x000fe2000782c0ff */
[----:B------:R-:W-:Y:S01]  /*64d0*/  BSSY B1, `(.L_x_94) ;  /* 0x0000058000017945 */ /* 0x000fe20003800000 */
[----:B------:R-:W-:Y:S01]  /*64e0*/  @P4 SEL R79, RZ, 0xffffffff, P2 ;  /* 0xffffffffff4f4807 */ /* 0x000fe20001000000 */
[----:B------:R-:W-:Y:S01]  /*64f0*/  VIADD R82, R87, UR49 ;  /* 0x0000003157527c36 */ /* 0x000fe20008000000 */
[----:B------:R-:W-:Y:S01]  /*6500*/  LOP3.LUT R58, R58, 0x1, RZ, 0x3c, !PT ;  /* 0x000000013a3a7812 */ /* 0x000fe200078e3cff */
[----:B------:R-:W3:Y:S01]  /*6510*/  LDCU UR11, c[0x0][0xba0] ;  /* 0x00017400ff0b77ac */ /* 0x000ee20008000800 */
[----:B------:R-:W-:Y:S01]  /*6520*/  @P0 SEL R79, R4, R79, !P1 ;  /* 0x0000004f044f0207 */ /* 0x000fe20004800000 */
[----:B------:R-:W-:Y:S01]  /*6530*/  IMAD.MOV.U32 R88, RZ, RZ, 0x1 ;  /* 0x00000001ff587424 */ /* 0x000fe200078e00ff */
[----:B------:R-:W-:Y:S01]  /*6540*/  LEA R84, R22, UR49, 0x3 ;  /* 0x0000003116547c11 */ /* 0x000fe2000f8e18ff */
[----:B------:R-:W-:Y:S01]  /*6550*/  USHF.L.U32 UR8, UR52, 0x6, URZ ;  /* 0x0000000634087899 */ /* 0x000fe200080006ff */
[----:B------:R-:W-:Y:S01]  /*6560*/  @P4 LOP3.LUT R79, R79, 0x1, RZ, 0xc0, !PT ;  /* 0x000000014f4f4812 */ /* 0x000fe200078ec0ff */
[----:B------:R-:W-:Y:S01]  /*6570*/  IMAD.IADD R25, R23, 0x1, R2 ;  /* 0x0000000117197824 */ /* 0x000fe200078e0202 */
[----:B------:R-:W-:Y:S01]  /*6580*/  R2UR UR4, R67 ;  /* 0x00000000430472ca */ /* 0x000fe200000e0000 */
[----:B------:R-:W-:Y:S01]  /*6590*/  IMAD.MOV.U32 R86, RZ, RZ, RZ ;  /* 0x000000ffff567224 */ /* 0x000fe200078e00ff */
[----:B------:R-:W-:Y:S01]  /*65a0*/  ISETP.NE.U32.OR P5, PT, R79, 0x1, !P4 ;  /* 0x000000014f00780c */ /* 0x000fe200067a5470 */
[----:B------:R-:W-:Y:S01]  /*65b0*/  IMAD.U32 R77, RZ, RZ, UR8 ;  /* 0x00000008ff4d7e24 */ /* 0x000fe2000f8e00ff */
[----:B------:R-:W-:Y:S02]  /*65c0*/  R2UR UR6, R66 ;  /* 0x00000000420672ca */ /* 0x000fe400000e0000 */
[----:B------:R-:W-:Y:S02]  /*65d0*/  CS2R R42, SRZ ;  /* 0x00000000002a7805 */ /* 0x000fe4000001ff00 */
[----:B------:R-:W-:Y:S02]  /*65e0*/  R2UR UR10, R68 ;  /* 0x00000000440a72ca */ /* 0x000fe400000e0000 */
[----:B------:R-:W-:Y:S02]  /*65f0*/  CS2R R40, SRZ ;  /* 0x0000000000287805 */ /* 0x000fe4000001ff00 */
[----:B------:R-:W-:Y:S02]  /*6600*/  R2UR UR9, R65 ;  /* 0x00000000410972ca */ /* 0x000fe400000e0000 */
[----:B------:R-:W-:Y:S02]  /*6610*/  CS2R R38, SRZ ;  /* 0x0000000000267805 */ /* 0x000fe4000001ff00 */
[----:B------:R-:W-:Y:S02]  /*6620*/  PLOP3.LUT P1, PT, PT, PT, UP1, 0x80, 0x8 ;  /* 0x000000000008781c */ /* 0x000fe40003f2f018 */
[----:B------:R-:W-:Y:S02]  /*6630*/  CS2R R36, SRZ ;  /* 0x0000000000247805 */ /* 0x000fe4000001ff00 */
[----:B------:R-:W-:Y:S01]  /*6640*/  SEL R89, RZ, 0xffffffff, P2 ;  /* 0xffffffffff597807 */ /* 0x000fe20001000000 */
[----:B------:R-:W-:Y:S01]  /*6650*/  UIMAD.WIDE.U32 UR4, UR8, UR4, URZ ;  /* 0x00000004080472a5 */ /* 0x000fe2000f8e00ff */
[----:B------:R-:W-:Y:S02]  /*6660*/  CS2R R34, SRZ ;  /* 0x0000000000227805 */ /* 0x000fe4000001ff00 */
[----:B------:R-:W-:Y:S02]  /*6670*/  @P5 SHF.L.U32 R0, R58, 0x1f, RZ ;  /* 0x0000001f3a005819 */ /* 0x000fe400000006ff */
[----:B------:R-:W-:Y:S01]  /*6680*/  CS2R R32, SRZ ;  /* 0x0000000000207805 */ /* 0x000fe2000001ff00 */
[----:B------:R-:W-:Y:S01]  /*6690*/  USHF.R.U32.HI UR5, URZ, UR6, UR5 ;  /* 0x00000006ff057299 */ /* 0x000fe20008011605 */
[----:B------:R-:W-:Y:S01]  /*66a0*/  CS2R R46, SRZ ;  /* 0x00000000002e7805 */ /* 0x000fe2000001ff00 */
[----:B------:R4:W2:Y:S01]  /*66b0*/  @P5 SYNCS.PHASECHK.TRANS64.TRYWAIT P4, [UR49+0x80], R0 ;  /* 0x00008000ff0055a7 */ /* 0x0008a20008081131 */
[----:B------:R-:W-:Y:S01]  /*66c0*/  VIADD R83, R82, 0x400 ;  /* 0x0000040052537836 */ /* 0x000fe20000000000 */
[----:B------:R-:W-:Y:S01]  /*66d0*/  UISETP.NE.AND UP0, UPT, UR10, 0x1, UPT ;  /* 0x000000010a00788c */ /* 0x000fe2000bf05270 */
[----:B------:R-:W-:Y:S01]  /*66e0*/  IMAD.IADD R81, R72, 0x1, R82 ;  /* 0x0000000148517824 */ /* 0x000fe200078e0252 */
[----:B------:R-:W-:Y:S02]  /*66f0*/  CS2R R44, SRZ ;  /* 0x00000000002c7805 */ /* 0x000fe4000001ff00 */
[----:B------:R-:W-:Y:S02]  /*6700*/  USEL UR5, UR8, UR5, !UP0 ;  /* 0x0000000508057287 */ /* 0x000fe4000c000000 */
[----:B------:R-:W-:Y:S04]  /*6710*/  UISETP.NE.AND UP0, UPT, UR9, 0x1, UPT ;  /* 0x000000010900788c */ /* 0x000fe8000bf05270 */
[----:B------:R-:W-:Y:S02]  /*6720*/  IMAD R6, RZ, RZ, -UR5 ;  /* 0x80000005ff067e24 */ /* 0x000fe4000f8e02ff */
[----:B------:R-:W-:Y:S02]  /*6730*/  IMAD.U32 R76, RZ, RZ, UR5 ;  /* 0x00000005ff4c7e24 */ /* 0x000fe4000f8e00ff */
[----:B------:R-:W-:Y:S01]  /*6740*/  IMAD R77, R6, UR10, R77 ;  /* 0x0000000a064d7c24 */ /* 0x000fe2000f8e024d */
[----:B----4-:R-:W-:Y:S04]  /*6750*/  SHF.L.U32 R0, R57, 0x1f, RZ ;  /* 0x0000001f39007819 */ /* 0x010fe800000006ff */
[----:B------:R4:W4:Y:S01]  /*6760*/  SYNCS.PHASECHK.TRANS64.TRYWAIT P3, [R84+URZ+0xe0], R0 ;  /* 0x0000e000540075a7 */ /* 0x00092200080611ff */
[----:B-1----:R-:W-:Y:S07]  /*6770*/  UIMAD.WIDE.U32 UR6, UR5, UR12, URZ ;  /* 0x0000000c050672a5 */ /* 0x002fee000f8e00ff */
[----:B------:R-:W-:Y:S02]  /*6780*/  UMOV UR4, UR7 ;  /* 0x0000000700047c82 */ /* 0x000fe40008000000 */
[----:B------:R-:W-:Y:S04]  /*6790*/  USHF.R.U32.HI UR4, URZ, UR13, UR4 ;  /* 0x0000000dff047299 */ /* 0x000fe80008011604 */
[----:B------:R-:W-:Y:S02]  /*67a0*/  USEL UR4, UR5, UR4, !UP0 ;  /* 0x0000000405047287 */ /* 0x000fe4000c000000 */
[----:B------:R-:W-:Y:S02]  /*67b0*/  UISETP.NE.AND UP0, UPT, UR14, 0x1, UPT ;  /* 0x000000010e00788c */ /* 0x000fe4000bf05270 */
[----:B------:R-:W-:Y:S02]  /*67c0*/  UIMAD.WIDE.U32 UR6, UR4, UR15, URZ ;  /* 0x0000000f040672a5 */ /* 0x000fe4000f8e00ff */
[----:B------:R-:W-:Y:S02]  /*67d0*/  IMAD.U32 R75, RZ, RZ, UR4 ;  /* 0x00000004ff4b7e24 */ /* 0x000fe4000f8e00ff */
[----:B------:R-:W-:Y:S01]  /*67e0*/  PLOP3.LUT P0, PT, PT, PT, UP0, 0x80, 0x8 ;  /* 0x000000000008781c */ /* 0x000fe20003f0f008 */
[----:B------:R-:W-:Y:S02]  /*67f0*/  IMAD R5, RZ, RZ, -UR4 ;  /* 0x80000004ff057e24 */ /* 0x000fe4000f8e02ff */
[----:B------:R-:W-:Y:S01]  /*6800*/  UMOV UR6, UR7 ;  /* 0x0000000700067c82 */ /* 0x000fe20008000000 */
[----:B------:R-:W-:Y:S01]  /*6810*/  IMAD.U32 R74, RZ, RZ, UR4 ;  /* 0x00000004ff4a7e24 */ /* 0x000fe2000f8e00ff */
[----:B---3--:R-:W-:Y:S01]  /*6820*/  USHF.R.U32.HI UR6, URZ, UR11, UR6 ;  /* 0x0000000bff067299 */ /* 0x008fe20008011606 */
[----:B------:R-:W-:Y:S05]  /*6830*/  IMAD R76, R5, UR9, R76 ;  /* 0x00000009054c7c24 */ /* 0x000fea000f8e024c */
[----:B------:R-:W-:Y:S02]  /*6840*/  SEL R75, R75, UR6, !P0 ;  /* 0x000000064b4b7c07 */ /* 0x000fe4000c000000 */
[----:B------:R-:W-:Y:S03]  /*6850*/  LOP3.LUT P0, R78, R61, 0xff, RZ, 0xc0, !PT ;  /* 0x000000ff3d4e7812 */ /* 0x000fe6000780c0ff */
[----:B------:R-:W-:Y:S01]  /*6860*/  IMAD.MOV R3, RZ, RZ, -R75 ;  /* 0x000000ffff037224 */ /* 0x000fe200078e0a4b */
[----:B------:R-:W-:Y:S03]  /*6870*/  @P1 SEL R89, R4, R89, !P0 ;  /* 0x0000005904591207 */ /* 0x000fe60004000000 */
[----:B------:R-:W-:Y:S01]  /*6880*/  IMAD R74, R3, UR14, R74 ;  /* 0x0000000e034a7c24 */ /* 0x000fe2000f8e024a */
[----:B------:R-:W-:Y:S02]  /*6890*/  LOP3.LUT R89, R89, 0x1, RZ, 0xc0, !PT ;  /* 0x0000000159597812 */ /* 0x000fe400078ec0ff */
[----:B--2---:R-:W-:Y:S01]  /*68a0*/  @P5 SEL R88, RZ, 0x1, !P4 ;  /* 0x00000001ff585807 */ /* 0x004fe20006000000 */
[----:B------:R-:W-:Y:S06]  /*68b0*/  @!P5 BRA `(.L_x_95) ;  /* 0x000000000064d947 */ /* 0x000fec0003800000 */
[----:B------:R-:W-:Y:S01]  /*68c0*/  IMAD.MOV.U32 R42, RZ, RZ, RZ ;  /* 0x000000ffff2a7224 */ /* 0x000fe200078e00ff */
[----:B------:R-:W-:Y:S01]  /*68d0*/  ISETP.NE.U32.AND P0, PT, R89, 0x1, PT ;  /* 0x000000015900780c */ /* 0x000fe20003f05070 */
[----:B------:R-:W-:Y:S01]  /*68e0*/  BSSY B0, `(.L_x_96) ;  /* 0x0000010000007945 */ /* 0x000fe20003800000 */
[----:B------:R-:W-:Y:S02]  /*68f0*/  ISETP.NE.AND P1, PT, R88, RZ, PT ;  /* 0x000000ff5800720c */ /* 0x000fe40003f25270 */
[----:B------:R-:W-:Y:S02]  /*6900*/  CS2R R38, SRZ ;  /* 0x0000000000267805 */ /* 0x000fe4000001ff00 */
[----:B------:R-:W-:Y:S02]  /*6910*/  CS2R R36, SRZ ;  /* 0x0000000000247805 */ /* 0x000fe4000001ff00 */
[----:B------:R-:W-:Y:S02]  /*6920*/  CS2R R40, SRZ ;  /* 0x0000000000287805 */ /* 0x000fe4000001ff00 */
[----:B------:R-:W-:Y:S02]  /*6930*/  CS2R R46, SRZ ;  /* 0x00000000002e7805 */ /* 0x000fe4000001ff00 */
[----:B------:R-:W-:Y:S02]  /*6940*/  CS2R R44, SRZ ;  /* 0x00000000002c7805 */ /* 0x000fe4000001ff00 */
[----:B------:R-:W-:Y:S02]  /*6950*/  CS2R R34, SRZ ;  /* 0x0000000000227805 */ /* 0x000fe4000001ff00 */
[----:B------:R-:W-:Y:S01]  /*6960*/  CS2R R32, SRZ ;  /* 0x0000000000207805 */ /* 0x000fe2000001ff00 */
[C---:B------:R-:W-:Y:S02]  /*6970*/  @P0 IMAD R5, R73.reuse, 0x4, R83 ;  /* 0x0000000449050824 */ /* 0x040fe400078e0253 */
[----:B------:R-:W-:Y:S02]  /*6980*/  @P0 IMAD R4, R73, 0x4, R82 ;  /* 0x0000000449040824 */ /* 0x000fe400078e0252 */
[----:B------:R-:W-:Y:S01]  /*6990*/  @P0 IMAD.IADD R5, R72, 0x1, R5 ;  /* 0x0000000148050824 */ /* 0x000fe200078e0205 */
[----:B------:R-:W-:Y:S06]  /*69a0*/  @P1 BRA `(.L_x_97) ;  /* 0x00000000000c1947 */ /* 0x000fec0003800000 */
[----:B------:R-:W-:Y:S04]  /*69b0*/  SHF.L.U32 R3, R58, 0x1f, RZ ;  /* 0x0000001f3a037819 */ /* 0x000fe800000006ff */
[----:B------:R-:W1:Y:S02]  /*69c0*/  SYNCS.PHASECHK.TRANS64.TRYWAIT P1, [UR49+0x80], R3 ;  /* 0x00008003ff0075a7 */ /* 0x000e640008021131 */
[----:B-1----:R-:W-:Y:S05]  /*69d0*/  @!P1 BRA `(.L_x_98) ;  /* 0x0000003000ac9947 */ /* 0x002fea0003800000 */
.L_x_97:
[----:B------:R-:W-:Y:S05]  /*69e0*/  BSYNC B0 ;  /* 0x0000000000007941 */ /* 0x000fea0003800000 */
.L_x_96:
[----:B------:R-:W-:Y:S05]  /*69f0*/  @P0 WARPSYNC.ALL ;  /* 0x0000000000000948 */ /* 0x000fea0003800000 */
[----:B------:R2:W3:Y:S01]  /*6a00*/  @P0 LDSM.16.M88.4 R36, [R4+0x400] ;  /* 0x000400000424083b */ /* 0x0004e20000000200 */
[----:B------:R-:W-:Y:S03]  /*6a10*/  HFMA2 R86, -RZ, RZ, 0, 5.9604644775390625e-08 ;  /* 0x00000001ff567431 */ /* 0x000fe600000001ff */
[----:B------:R2:W1:Y:S04]  /*6a20*/  @P0 LDSM.16.M88.4 R40, [R5] ;  /* 0x000000000528083b */ /* 0x0004680000000200 */
[----:B------:R2:W1:Y:S04]  /*6a30*/  @P0 LDSM.16.M88.4 R44, [R87+UR49+0x400] ;  /* 0x00040031572c083b */ /* 0x0004680008000200 */
[----:B------:R2:W1:Y:S02]  /*6a40*/  @P0 LDSM.16.M88.4 R32, [R81+0x400] ;  /* 0x000400005120083b */ /* 0x0004640000000200 */
.L_x_95:
[----:B------:R-:W-:Y:S05]  /*6a50*/  BSYNC B1 ;  /* 0x0000000000017941 */ /* 0x000fea0003800000 */
.L_x_94:
[----:B-1----:R-:W-:Y:S04]  /*6a60*/  SHF.R.U32.HI R2, RZ, 0x15, R25 ;  /* 0x00000015ff027819 */ /* 0x002fe80000011619 */
[----:B------:R-:W-:Y:S01]  /*6a70*/  LOP3.LUT P0, RZ, R2, 0x3, R62, 0x48, !PT ;  /* 0x0000000302ff7812 */ /* 0x000fe2000780483e */
[----:B------:R-:W-:Y:S01]  /*6a80*/  @!UPT UIADD3 URZ, UPT, UPT, URZ, URZ, URZ ;  /* 0x000000fffffff290 */ /* 0x000fe2000fffe0ff */
[----:B----4-:R-:W-:Y:S11]  /*6a90*/  @P3 BRA `(.L_x_99) ;  /* 0x0000000000083947 */ /* 0x010ff60003800000 */
[----:B------:R-:W1:Y:S02]  /*6aa0*/  SYNCS.PHASECHK.TRANS64.TRYWAIT P1, [R84+URZ+0xe0], R0 ;  /* 0x0000e000540075a7 */ /* 0x000e6400080211ff */
[----:B-1----:R-:W-:Y:S05]  /*6ab0*/  @!P1 BRA `(.L_x_100) ;  /* 0x00000030008c9947 */ /* 0x002fea0003800000 */
.L_x_99:
[----:B------:R-:W-:Y:S05]  /*6ac0*/  @!P0 BRA `(.L_x_101) ;  /* 0x0000000000408947 */ /* 0x000fea0003800000 */
[----:B------:R-:W2:Y:S01]  /*6ad0*/  LDCU.64 UR8, c[0x4][0x70] ;  /* 0x01000e00ff0877ac */ /* 0x000ea20008000a00 */
[----:B------:R-:W-:Y:S01]  /*6ae0*/  MOV R3, 0x0 ;  /* 0x0000000000037802 */ /* 0x000fe20000000f00 */
[----:B------:R-:W-:Y:S02]  /*6af0*/  HFMA2 R12, -RZ, RZ, 0, 5.9604644775390625e-08 ;  /* 0x00000001ff0c7431 */ /* 0x000fe400000001ff */
[----:B------:R-:W-:Y:S02]  /*6b00*/  IMAD.MOV.U32 R8, RZ, RZ, 0x192 ;  /* 0x00000192ff087424 */ /* 0x000fe400078e00ff */
[----:B------:R-:W-:Y:S01]  /*6b10*/  IMAD.MOV.U32 R13, RZ, RZ, RZ ;  /* 0x000000ffff0d7224 */ /* 0x000fe200078e00ff */
[----:B------:R-:W4:Y:S01]  /*6b20*/  LDCU.64 UR6, c[0x4][0x78] ;  /* 0x01000f00ff0677ac */ /* 0x000f220008000a00 */
[----:B------:R-:W1:Y:S01]  /*6b30*/  LDC.64 R2, c[0x4][R3] ;  /* 0x0100000003027b82 */ /* 0x000e620000000a00 */
[----:B------:R-:W5:Y:S01]  /*6b40*/  LDCU.64 UR4, c[0x4][0x10] ;  /* 0x01000200ff0477ac */ /* 0x000f620008000a00 */
[----:B--2---:R-:W-:Y:S01]  /*6b50*/  MOV R5, UR9 ;  /* 0x0000000900057c02 */ /* 0x004fe20008000f00 */
[----:B------:R-:W-:Y:S01]  /*6b60*/  IMAD.U32 R4, RZ, RZ, UR8 ;  /* 0x00000008ff047e24 */ /* 0x000fe2000f8e00ff */
[----:B----4-:R-:W-:Y:S01]  /*6b70*/  MOV R7, UR7 ;  /* 0x0000000700077c02 */ /* 0x010fe20008000f00 */
[----:B------:R-:W-:Y:S01]  /*6b80*/  IMAD.U32 R6, RZ, RZ, UR6 ;  /* 0x00000006ff067e24 */ /* 0x000fe2000f8e00ff */
[----:B-----5:R-:W-:Y:S01]  /*6b90*/  MOV R11, UR5 ;  /* 0x00000005000b7c02 */ /* 0x020fe20008000f00 */
[----:B------:R-:W-:Y:S02]  /*6ba0*/  IMAD.U32 R10, RZ, RZ, UR4 ;  /* 0x00000004ff0a7e24 */ /* 0x000fe4000f8e00ff */
[----:B------:R-:W-:Y:S07]  /*6bb0*/  LEPC R20, `(.L_x_101) ;  /* 0x000000001014794e */ /* 0x000fee0000000000 */
[----:B-1-3--:R-:W-:Y:S05]  /*6bc0*/  CALL.ABS.NOINC R2 ;  /* 0x0000000002007343 */ /* 0x00afea0003c00000 */
.L_x_101:
[----:B------:R-:W-:Y:S01]  /*6bd0*/  LOP3.LUT R3, R44, 0xffffe000, RZ, 0xc0, !PT ;  /* 0xffffe0002c037812 */ /* 0x000fe200078ec0ff */
[----:B------:R-:W-:Y:S05]  /*6be0*/  WARPSYNC.ALL ;  /* 0x0000000000007948 */ /* 0x000fea0003800000 */
[----:B------:R-:W-:Y:S01]  /*6bf0*/  R2UR UR4, R25 ;  /* 0x00000000190472ca */ /* 0x000fe200000e0000 */
[----:B------:R-:W-:Y:S01]  /*6c00*/  IMAD.SHL.U32 R91, R73, 0x4, RZ ;  /* 0x00000004495b7824 */ /* 0x000fe200078e00ff */
[----:B------:R-:W-:Y:S01]  /*6c10*/  LOP3.LUT R20, R32, 0xffffe000, RZ, 0xc0, !PT ;  /* 0xffffe00020147812 */ /* 0x000fe200078ec0ff */
[----:B------:R-:W-:Y:S01]  /*6c20*/  BSSY.RECONVERGENT B0, `(.L_x_102) ;  /* 0x000005e000007945 */ /* 0x000fe20003800200 */
[----:B------:R-:W-:Y:S01]  /*6c30*/  LOP3.LUT R21, R33, 0xffffe000, RZ, 0xc0, !PT ;  /* 0xffffe00021157812 */ /* 0x000fe200078ec0ff */
[----:B------:R-:W-:Y:S01]  /*6c40*/  IMAD.IADD R83, R83, 0x1, R91 ;  /* 0x0000000153537824 */ /* 0x000fe200078e025b */
[----:B------:R-:W-:Y:S02]  /*6c50*/  LOP3.LUT R26, R34, 0xffffe000, RZ, 0xc0, !PT ;  /* 0xffffe000221a7812 */ /* 0x000fe400078ec0ff */
[----:B------:R-:W-:Y:S01]  /*6c60*/  ISETP.NE.AND P1, PT, R60, RZ, PT ;  /* 0x000000ff3c00720c */ /* 0x000fe20003f25270 */
[----:B------:R-:W-:Y:S01]  /*6c70*/  IMAD.IADD R85, R72, 0x1, R83 ;  /* 0x0000000148557824 */ /* 0x000fe200078e0253 */
[----:B------:R-:W-:Y:S03]  /*6c80*/  ISETP.NE.AND P6, PT, R80, RZ, PT ;  /* 0x000000ff5000720c */ /* 0x000fe60003fc5270 */
[----:B--2---:R-:W1:Y:S01]  /*6c90*/  LDTM.16dp128bit.x8 R4, tmem[UR4] ;  /* 0x00000004000479ee */ /* 0x004e620008180000 */
[----:B------:R-:W-:Y:S01]  /*6ca0*/  ISETP.NE.U32.OR P0, PT, R79, 0x1, !P6 ;  /* 0x000000014f00780c */ /* 0x000fe20007705470 */
[C---:B-1----:R-:W-:Y:S01]  /*6cb0*/  FMUL R0, R24.reuse, R4 ;  /* 0x0000000418007220 */ /* 0x042fe20000400000 */
[----:B------:R-:W-:Y:S01]  /*6cc0*/  LOP3.LUT R4, R45, 0xffffe000, RZ, 0xc0, !PT ;  /* 0xffffe0002d047812 */ /* 0x000fe200078ec0ff */
[C---:B------:R-:W-:Y:S01]  /*6cd0*/  FMUL R2, R24.reuse, R5 ;  /* 0x0000000518027220 */ /* 0x040fe20000400000 */
[----:B------:R-:W-:Y:S01]  /*6ce0*/  FMUL R5, R24, R12 ;  /* 0x0000000c18057220 */ /* 0x000fe20000400000 */
[C---:B------:R-:W-:Y:S01]  /*6cf0*/  FFMA R28, R27.reuse, R3, R0 ;  /* 0x000000031b1c7223 */ /* 0x040fe20000000000 */
[----:B------:R-:W-:Y:S01]  /*6d00*/  LOP3.LUT R3, R46, 0xffffe000, RZ, 0xc0, !PT ;  /* 0xffffe0002e037812 */ /* 0x000fe200078ec0ff */
[----:B------:R-:W-:Y:S01]  /*6d10*/  FFMA R29, R27, R4, R2 ;  /* 0x000000041b1d7223 */ /* 0x000fe20000000002 */
[----:B------:R-:W-:Y:S01]  /*6d20*/  LOP3.LUT R4, R47, 0xffffe000, RZ, 0xc0, !PT ;  /* 0xffffe0002f047812 */ /* 0x000fe200078ec0ff */
[C---:B------:R-:W-:Y:S01]  /*6d30*/  FMUL R0, R24.reuse, R6 ;  /* 0x0000000618007220 */ /* 0x040fe20000400000 */
[----:B------:R-:W-:Y:S01]  /*6d40*/  F2FP.TF32.F32.PACK_B R28, R28 ;  /* 0x0000001cff1c723e */ /* 0x000fe200024050ff */
[C---:B------:R-:W-:Y:S01]  /*6d50*/  FMUL R2, R24.reuse, R7 ;  /* 0x0000000718027220 */ /* 0x040fe20000400000 */
[----:B------:R-:W-:Y:S01]  /*6d60*/  F2FP.TF32.F32.PACK_B R29, R29 ;  /* 0x0000001dff1d723e */ /* 0x000fe200024050ff */
[C---:B------:R-:W-:Y:S01]  /*6d70*/  FFMA R30, R27.reuse, R3, R0 ;  /* 0x000000031b1e7223 */ /* 0x040fe20000000000 */
[C---:B------:R-:W-:Y:S01]  /*6d80*/  FMUL R0, R24.reuse, R8 ;  /* 0x0000000818007220 */ /* 0x040fe20000400000 */
[C---:B------:R-:W-:Y:S01]  /*6d90*/  FFMA R31, R27.reuse, R4, R2 ;  /* 0x000000041b1f7223 */ /* 0x040fe20000000002 */
[C---:B------:R-:W-:Y:S01]  /*6da0*/  FMUL R2, R24.reuse, R9 ;  /* 0x0000000918027220 */ /* 0x040fe20000400000 */
[C---:B------:R-:W-:Y:S01]  /*6db0*/  FMUL R3, R24.reuse, R10 ;  /* 0x0000000a18037220 */ /* 0x040fe20000400000 */
[----:B------:R-:W-:Y:S01]  /*6dc0*/  F2FP.TF32.F32.PACK_B R30, R30 ;  /* 0x0000001eff1e723e */ /* 0x000fe200024050ff */
[C---:B------:R-:W-:Y:S01]  /*6dd0*/  FMUL R9, R24.reuse, R16 ;  /* 0x0000001018097220 */ /* 0x040fe20000400000 */
[----:B------:R-:W-:Y:S01]  /*6de0*/  F2FP.TF32.F32.PACK_B R31, R31 ;  /* 0x0000001fff1f723e */ /* 0x000fe200024050ff */
[----:B------:R-:W-:Y:S01]  /*6df0*/  FFMA R16, R27, R20, R0 ;  /* 0x000000141b107223 */ /* 0x000fe20000000000 */
[----:B------:R-:W-:Y:S01]  /*6e00*/  LOP3.LUT R0, R35, 0xffffe000, RZ, 0xc0, !PT ;  /* 0xffffe00023007812 */ /* 0x000fe200078ec0ff */
[C---:B------:R-:W-:Y:S01]  /*6e10*/  FMUL R4, R24.reuse, R11 ;  /* 0x0000000b18047220 */ /* 0x040fe20000400000 */
[----:B------:R-:W-:Y:S01]  /*6e20*/  FMUL R10, R24, R17 ;  /* 0x00000011180a7220 */ /* 0x000fe20000400000 */
[C---:B------:R-:W-:Y:S01]  /*6e30*/  FFMA R17, R27.reuse, R21, R2 ;  /* 0x000000151b117223 */ /* 0x040fe20000000002 */
[----:B---3--:R-:W-:Y:S01]  /*6e40*/  LOP3.LUT R2, R36, 0xffffe000, RZ, 0xc0, !PT ;  /* 0xffffe00024027812 */ /* 0x008fe200078ec0ff */
[C---:B------:R-:W-:Y:S01]  /*6e50*/  FMUL R11, R24.reuse, R18 ;  /* 0x00000012180b7220 */ /* 0x040fe20000400000 */
[----:B------:R-:W-:Y:S01]  /*6e60*/  F2FP.TF32.F32.PACK_B R16, R16 ;  /* 0x00000010ff10723e */ /* 0x000fe200024050ff */
[----:B------:R-:W-:Y:S01]  /*6e70*/  FFMA R18, R27, R26, R3 ;  /* 0x0000001a1b127223 */ /* 0x000fe20000000003 */
[----:B------:R-:W-:Y:S01]  /*6e80*/  LOP3.LUT R3, R37, 0xffffe000, RZ, 0xc0, !PT ;  /* 0xffffe00025037812 */ /* 0x000fe200078ec0ff */
[----:B------:R-:W-:Y:S01]  /*6e90*/  FMUL R6, R24, R13 ;  /* 0x0000000d18067220 */ /* 0x000fe20000400000 */
[----:B------:R-:W-:Y:S01]  /*6ea0*/  LOP3.LUT R13, R38, 0xffffe000, RZ, 0xc0, !PT ;  /* 0xffffe000260d7812 */ /* 0x000fe200078ec0ff */
[C---:B------:R-:W-:Y:S01]  /*6eb0*/  FMUL R7, R24.reuse, R14 ;  /* 0x0000000e18077220 */ /* 0x040fe20000400000 */
[----:B------:R-:W-:Y:S01]  /*6ec0*/  LOP3.LUT R14, R39, 0xffffe000, RZ, 0xc0, !PT ;  /* 0xffffe000270e7812 */ /* 0x000fe200078ec0ff */
[----:B------:R-:W-:Y:S01]  /*6ed0*/  FMUL R12, R24, R19 ;  /* 0x00000013180c7220 */ /* 0x000fe20000400000 */
[----:B------:R-:W-:Y:S01]  /*6ee0*/  F2FP.TF32.F32.PACK_B R17, R17 ;  /* 0x00000011ff11723e */ /* 0x000fe200024050ff */
[----:B------:R1:W-:Y:S01]  /*6ef0*/  STSM.16.M88.4 [R82+0x400], R28 ;  /* 0x0004001c52007844 */ /* 0x0003e20000000200 */
[----:B------:R-:W-:Y:S01]  /*6f00*/  F2FP.TF32.F32.PACK_B R18, R18 ;  /* 0x00000012ff12723e */ /* 0x000fe200024050ff */
[C---:B------:R-:W-:Y:S01]  /*6f10*/  FFMA R19, R27.reuse, R0, R4 ;  /* 0x000000001b137223 */ /* 0x040fe20000000004 */
[----:B------:R-:W-:Y:S01]  /*6f20*/  LOP3.LUT R0, R40, 0xffffe000, RZ, 0xc0, !PT ;  /* 0xffffe00028007812 */ /* 0x000fe200078ec0ff */
[C---:B------:R-:W-:Y:S01]  /*6f30*/  FFMA R4, R27.reuse, R2, R5 ;  /* 0x000000021b047223 */ /* 0x040fe20000000005 */
[----:B------:R-:W-:Y:S01]  /*6f40*/  FMUL R8, R24, R15 ;  /* 0x0000000f18087220 */ /* 0x000fe20000400000 */
[----:B------:R-:W-:Y:S01]  /*6f50*/  FFMA R5, R27, R3, R6 ;  /* 0x000000031b057223 */ /* 0x000fe20000000006 */
[----:B------:R-:W-:Y:S01]  /*6f60*/  LOP3.LUT R2, R41, 0xffffe000, RZ, 0xc0, !PT ;  /* 0xffffe00029027812 */ /* 0x000fe200078ec0ff */
[C---:B------:R-:W-:Y:S01]  /*6f70*/  FFMA R6, R27.reuse, R13, R7 ;  /* 0x0000000d1b067223 */ /* 0x040fe20000000007 */
[----:B------:R-:W-:Y:S01]  /*6f80*/  LOP3.LUT R3, R42, 0xffffe000, RZ, 0xc0, !PT ;  /* 0xffffe0002a037812 */ /* 0x000fe200078ec0ff */
[----:B------:R-:W-:Y:S01]  /*6f90*/  FFMA R7, R27, R14, R8 ;  /* 0x0000000e1b077223 */ /* 0x000fe20000000008 */
[----:B------:R-:W-:Y:S01]  /*6fa0*/  LOP3.LUT R13, R43, 0xffffe000, RZ, 0xc0, !PT ;  /* 0xffffe0002b0d7812 */ /* 0x000fe200078ec0ff */
[C---:B------:R-:W-:Y:S01]  /*6fb0*/  FFMA R8, R27.reuse, R0, R9 ;  /* 0x000000001b087223 */ /* 0x040fe20000000009 */
[----:B------:R-:W-:Y:S01]  /*6fc0*/  F2FP.TF32.F32.PACK_B R19, R19 ;  /* 0x00000013ff13723e */ /* 0x000fe200024050ff */
[C---:B------:R-:W-:Y:S01]  /*6fd0*/  FFMA R9, R27.reuse, R2, R10 ;  /* 0x000000021b097223 */ /* 0x040fe2000000000a */
[C---:B------:R-:W-:Y:S01]  /*6fe0*/  FFMA R10, R27.reuse, R3, R11 ;  /* 0x000000031b0a7223 */ /* 0x040fe2000000000b */
[----:B------:R-:W-:Y:S01]  /*6ff0*/  FFMA R11, R27, R13, R12 ;  /* 0x0000000d1b0b7223 */ /* 0x000fe2000000000c */
[----:B------:R-:W-:Y:S01]  /*7000*/  F2FP.TF32.F32.PACK_B R4, R4 ;  /* 0x00000004ff04723e */ /* 0x000fe200024050ff */
[----:B------:R1:W-:Y:S01]  /*7010*/  STSM.16.M88.4 [R81+0x400], R16 ;  /* 0x0004001051007844 */ /* 0x0003e20000000200 */
[----:B------:R-:W-:Y:S02]  /*7020*/  F2FP.TF32.F32.PACK_B R5, R5 ;  /* 0x00000005ff05723e */ /* 0x000fe400024050ff */
[----:B------:R-:W-:Y:S02]  /*7030*/  F2FP.TF32.F32.PACK_B R6, R6 ;  /* 0x00000006ff06723e */ /* 0x000fe400024050ff */
[----:B------:R-:W-:Y:S02]  /*7040*/  F2FP.TF32.F32.PACK_B R7, R7 ;  /* 0x00000007ff07723e */ /* 0x000fe400024050ff */
[----:B------:R-:W-:Y:S02]  /*7050*/  F2FP.TF32.F32.PACK_B R8, R8 ;  /* 0x00000008ff08723e */ /* 0x000fe400024050ff */
[----:B------:R-:W-:Y:S01]  /*7060*/  F2FP.TF32.F32.PACK_B R9, R9 ;  /* 0x00000009ff09723e */ /* 0x000fe200024050ff */
[----:B------:R1:W-:Y:S01]  /*7070*/  STSM.16.M88.4 [R83], R4 ;  /* 0x0000000453007844 */ /* 0x0003e20000000200 */
[----:B------:R-:W-:Y:S02]  /*7080*/  F2FP.TF32.F32.PACK_B R10, R10 ;  /* 0x0000000aff0a723e */ /* 0x000fe400024050ff */
[----:B------:R-:W-:Y:S05]  /*7090*/  F2FP.TF32.F32.PACK_B R11, R11 ;  /* 0x0000000bff0b723e */ /* 0x000fea00024050ff */
[----:B------:R1:W-:Y:S01]  /*70a0*/  STSM.16.M88.4 [R85], R8 ;  /* 0x0000000855007844 */ /* 0x0003e20000000200 */
[----:B------:R-:W-:Y:S01]  /*70b0*/  @!PT LDS RZ, [RZ] ;  /* 0x00000000fffff984 */ /* 0x000fe20000000800 */
[----:B------:R-:W-:Y:S01]  /*70c0*/  @!PT LDS RZ, [RZ] ;  /* 0x00000000fffff984 */ /* 0x000fe20000000800 */
[----:B------:R-:W-:Y:S01]  /*70d0*/  @!PT LDS RZ, [RZ] ;  /* 0x00000000fffff984 */ /* 0x000fe20000000800 */
[----:B------:R-:W-:Y:S01]  /*70e0*/  @!PT LDS RZ, [RZ] ;  /* 0x00000000fffff984 */ /* 0x000fe20000000800 */
[----:B------:R2:W-:Y:S07]  /*70f0*/  MEMBAR.ALL.CTA ;  /* 0x0000000000007992 */ /* 0x0005ee0000008000 */
[----:B--2---:R-:W2:Y:S02]  /*7100*/  FENCE.VIEW.ASYNC.S ;  /* 0x00000000000073c6 */ /* 0x004ea40000000000 */
[----:B--2---:R-:W-:Y:S06]  /*7110*/  BAR.SYNC.DEFER_BLOCKING 0x1, 0x80 ;  /* 0x0042000000007b1d */ /* 0x004fec0000010000 */
[----:B------:R-:W-:Y:S05]  /*7120*/  @P1 BRA `(.L_x_103) ;  /* 0x0000000000341947 */ /* 0x000fea0003800000 */
[----:B------:R-:W2:Y:S01]  /*7130*/  LDCU.64 UR6, c[0x0][0x348] ;  /* 0x00006900ff0677ac */ /* 0x000ea20008000a00 */
[----:B------:R-:W-:Y:S02]  /*7140*/  R2UR UR42, R77 ;  /* 0x000000004d2a72ca */ /* 0x000fe400000e0000 */
[----:B------:R-:W-:Y:S01]  /*7150*/  R2UR UR43, R76 ;  /* 0x000000004c2b72ca */ /* 0x000fe200000e0000 */
[----:B------:R-:W-:Y:S01]  /*7160*/  UIADD3 UR4, UPT, UPT, UR49, 0x400, URZ ;  /* 0x0000040031047890 */ /* 0x000fe2000fffe0ff */
[----:B------:R-:W-:Y:S02]  /*7170*/  R2UR UR44, R74 ;  /* 0x000000004a2c72ca */ /* 0x000fe400000e0000 */
[----:B------:R-:W-:Y:S03]  /*7180*/  R2UR UR45, R75 ;  /* 0x000000004b2d72ca */ /* 0x000fe600000e0000 */
[----:B------:R-:W-:Y:S05]  /*7190*/  IMAD.U32 R71, RZ, RZ, UR4 ;  /* 0x00000004ff477e24 */ /* 0x000fea000f8e00ff */
[----:B------:R-:W-:Y:S01]  /*71a0*/  R2UR UR40, R71 ;  /* 0x00000000472872ca */ /* 0x000fe200000e0000 */
[----:B--2---:R-:W-:Y:S04]  /*71b0*/  UIADD3 UR4, UP0, UPT, UR6, 0x780, URZ ;  /* 0x0000078006047890 */ /* 0x004fe8000ff1e0ff */
[----:B------:R-:W-:Y:S09]  /*71c0*/  UIADD3.X UR5, UPT, UPT, URZ, UR7, URZ, UP0, !UPT ;  /* 0x00000007ff057290 */ /* 0x000ff200087fe4ff */
[----:B------:R2:W-:Y:S01]  /*71d0*/  UTMASTG.5D.IM2COL [UR40], [UR4] ;  /* 0x00000028040073b5 */ /* 0x0005e20008060000 */
[----:B------:R0:W-:Y:S01]  /*71e0*/  UTMACMDFLUSH ;  /* 0x00000000000079b7 */ /* 0x0001e20000000000 */
[----:B--2---:R-:W-:Y:S04]  /*71f0*/  DEPBAR.LE SB0, 0x1 ;  /* 0x000080400000791a */ /* 0x004fe80000000000 */
.L_x_103:
[----:B------:R-:W-:Y:S05]  /*7200*/  BSYNC.RECONVERGENT B0 ;  /* 0x0000000000007941 */ /* 0x000fea0003800200 */
.L_x_102:
[----:B------:R-:W-:Y:S01]  /*7210*/  BAR.SYNC.DEFER_BLOCKING 0x1, 0x80 ;  /* 0x0042000000007b1d */ /* 0x000fe20000010000 */
[----:B------:R-:W-:Y:S01]  /*7220*/  LEA R2, R86, UR49, 0x3 ;  /* 0x0000003156027c11 */ /* 0x000fe2000f8e18ff */
[----:B------:R-:W-:Y:S01]  /*7230*/  UISETP.NE.AND UP0, UPT, UR53, URZ, UPT ;  /* 0x000000ff3500728c */ /* 0x000fe2000bf05270 */
[----:B-1----:R-:W-:Y:S08]  /*7240*/  @P0 SHF.L.U32 R4, R58, 0x1f, RZ ;  /* 0x0000001f3a040819 */ /* 0x002ff000000006ff */
[----:B------:R-:W-:Y:S05]  /*7250*/  BRA.U !UP0, `(.L_x_104) ;  /* 0x0000000108287547 */ /* 0x000fea000b800000 */
[----:B------:R-:W1:Y:S01]  /*7260*/  S2R R0, SR_CgaCtaId ;  /* 0x0000000000007919 */ /* 0x000e620000008800 */
[----:B------:R-:W-:Y:S01]  /*7270*/  ISETP.NE.U32.OR P1, PT, R79, 0x1, !P6 ;  /* 0x000000014f00780c */ /* 0x000fe20007725470 */
[----:B------:R-:W-:Y:S01]  /*7280*/  IMAD.U32 R3, RZ, RZ, UR50 ;  /* 0x00000032ff037e24 */ /* 0x000fe2000f8e00ff */
[----:B------:R-:W-:Y:S04]  /*7290*/  UIADD3 UR4, UPT, UPT, UR50, 0x1, URZ ;  /* 0x0000000132047890 */ /* 0x000fe8000fffe0ff */
[----:B------:R-:W-:Y:S04]  /*72a0*/  UISETP.NE.AND UP0, UPT, UR4, 0x4, UPT ;  /* 0x000000040400788c */ /* 0x000fe8000bf05270 */
[----:B------:R-:W-:Y:S03]  /*72b0*/  USEL UR50, UR4, URZ, UP0 ;  /* 0x000000ff04327287 */ /* 0x000fe60008000000 */
[----:B------:R-:W-:Y:S05]  /*72c0*/  @P1 LEA R3, R3, UR49, 0x3 ;  /* 0x0000003103031c11 */ /* 0x000fea000f8e18ff */
[----:B------:R-:W-:Y:S05]  /*72d0*/  @P1 VIADD R3, R3, 0xa0 ;  /* 0x000000a003031836 */ /* 0x000fea0000000000 */
[----:B-1----:R-:W-:Y:S04]  /*72e0*/  @P1 PRMT R0, R0, 0x654, R3 ;  /* 0x0000065400001816 */ /* 0x002fe80000000003 */
[----:B------:R1:W-:Y:S03]  /*72f0*/  @P1 SYNCS.ARRIVE.TRANS64.RED.A1T0 RZ, [R0+URZ], RZ ;  /* 0x000000ff00ff19a7 */ /* 0x0003e600081004ff */
.L_x_104:
[----:B------:R-:W2:Y:S01]  /*7300*/  @P0 SYNCS.PHASECHK.TRANS64.TRYWAIT P1, [R2+URZ+0x80], R4 ;  /* 0x00008004020005a7 */ /* 0x000ea200080211ff */
[----:B------:R-:W-:Y:S01]  /*7310*/  BSSY B1, `(.L_x_105) ;  /* 0x0000016000017945 */ /* 0x000fe20003800000 */
[----:B--2---:R-:W-:Y:S03]  /*7320*/  @P0 SEL R88, RZ, 0x1, !P1 ;  /* 0x00000001ff580807 */ /* 0x004fe60004800000 */
[----:B------:R-:W-:Y:S05]  /*7330*/  @!P0 BRA `(.L_x_106) ;  /* 0x00000000004c8947 */ /* 0x000fea0003800000 */
[----:B------:R-:W-:Y:S01]  /*7340*/  ISETP.NE.U32.AND P0, PT, R89, 0x1, PT ;  /* 0x000000015900780c */ /* 0x000fe20003f05070 */
[----:B------:R-:W-:Y:S01]  /*7350*/  BSSY B0, `(.L_x_107) ;  /* 0x0000009000007945 */ /* 0x000fe20003800000 */
[----:B------:R-:W-:Y:S11]  /*7360*/  ISETP.NE.AND P1, PT, R88, RZ, PT ;  /* 0x000000ff5800720c */ /* 0x000ff60003f25270 */
[----:B------:R-:W-:Y:S05]  /*7370*/  @P0 IMAD R5, R86, 0x2000, R87 ;  /* 0x0000200056050824 */ /* 0x000fea00078e0257 */
[----:B------:R-:W-:Y:S05]  /*7380*/  @P0 IADD3 R4, PT, PT, R5, UR49, RZ ;  /* 0x0000003105040c10 */ /* 0x000fea000fffe0ff */
[----:B------:R-:W-:Y:S01]  /*7390*/  @P0 IMAD.IADD R3, R91, 0x1, R4 ;  /* 0x000000015b030824 */ /* 0x000fe200078e0204 */
[----:B------:R-:W-:Y:S06]  /*73a0*/  @P1 BRA `(.L_x_108) ;  /* 0x00000000000c1947 */ /* 0x000fec0003800000 */
[----:B-1----:R-:W-:Y:S04]  /*73b0*/  SHF.L.U32 R0, R58, 0x1f, RZ ;  /* 0x0000001f3a007819 */ /* 0x002fe800000006ff */
[----:B------:R-:W1:Y:S02]  /*73c0*/  SYNCS.PHASECHK.TRANS64.TRYWAIT P1, [R2+URZ+0x80], R0 ;  /* 0x00008000020075a7 */ /* 0x000e6400080211ff */
[----:B-1----:R-:W-:Y:S05]  /*73d0*/  @!P1 BRA `(.L_x_109) ;  /* 0x0000002800589947 */ /* 0x002fea0003800000 */
.L_x_108:
[----:B------:R-:W-:Y:S05]  /*73e0*/  BSYNC B0 ;  /* 0x0000000000007941 */ /* 0x000fea0003800000 */
.L_x_107:
[C---:B------:R-:W-:Y:S01]  /*73f0*/  @P0 IADD3 R4, PT, PT, R72.reuse, R4, RZ ;  /* 0x0000000448040210 */ /* 0x040fe20007ffe0ff */
[----:B------:R-:W-:Y:S05]  /*7400*/  @P0 WARPSYNC.ALL ;  /* 0x0000000000000948 */ /* 0x000fea0003800000 */
[----:B------:R2:W3:Y:S01]  /*7410*/  @P0 LDSM.16.M88.4 R44, [R5+UR49+0x400] ;  /* 0x00040031052c083b */ /* 0x0004e20008000200 */
[----:B-1----:R-:W-:Y:S02]  /*7420*/  @P0 IADD3 R0, PT, PT, R72, R3, RZ ;  /* 0x0000000348000210 */ /* 0x002fe40007ffe0ff */
[----:B------:R-:W-:Y:S01]  /*7430*/  IADD3 R86, PT, PT, R86, 0x1, RZ ;  /* 0x0000000156567810 */ /* 0x000fe20007ffe0ff */
[----:B------:R2:W4:Y:S04]  /*7440*/  @P0 LDSM.16.M88.4 R32, [R4+0x400] ;  /* 0x000400000420083b */ /* 0x0005280000000200 */
[----:B------:R2:W1:Y:S04]  /*7450*/  @P0 LDSM.16.M88.4 R36, [R3+0x400] ;  /* 0x000400000324083b */ /* 0x0004680000000200 */
[----:B------:R2:W1:Y:S02]  /*7460*/  @P0 LDSM.16.M88.4 R40, [R0+0x400] ;  /* 0x000400000028083b */ /* 0x0004640000000200 */
.L_x_106:
[----:B------:R-:W-:Y:S05]  /*7470*/  BSYNC B1 ;  /* 0x0000000000017941 */ /* 0x000fea0003800000 */
.L_x_105:
[----:B-12---:R-:W-:Y:S05]  /*7480*/  VIADD R0, R25, 0x20 ;  /* 0x0000002019007836 */ /* 0x006fea0000000000 */
[----:B------:R-:W-:Y:S04]  /*7490*/  SHF.R.U32.HI R0, RZ, 0x15, R0 ;  /* 0x00000015ff007819 */ /* 0x000fe80000011600 */
[----:B------:R-:W-:Y:S11]  /*74a0*/  LOP3.LUT P0, RZ, R0, 0x3, R62, 0x48, !PT ;  /* 0x0000000300ff7812 */ /* 0x000ff6000780483e */
[----:B------:R-:W-:Y:S02]  /*74b0*/  @!UPT UIADD3 URZ, UPT, UPT, URZ, URZ, URZ ;  /* 0x000000fffffff290 */ /* 0x000fe4000fffe0ff */
[----:B------:R-:W-:Y:S05]  /*74c0*/  @!P0 BRA `(.L_x_110) ;  /* 0x0000000000408947 */ /* 0x000fea0003800000 */
[----:B------:R-:W1:Y:S01]  /*74d0*/  LDCU.64 UR8, c[0x4][0x70] ;  /* 0x01000e00ff0877ac */ /* 0x000e620008000a00 */
[----:B------:R-:W-:Y:S01]  /*74e0*/  MOV R3, 0x0 ;  /* 0x0000000000037802 */ /* 0x000fe20000000f00 */
[----:B------:R-:W-:Y:S02]  /*74f0*/  HFMA2 R12, -RZ, RZ, 0, 5.9604644775390625e-08 ;  /* 0x00000001ff0c7431 */ /* 0x000fe400000001ff */
[----:B------:R-:W-:Y:S02]  /*7500*/  IMAD.MOV.U32 R8, RZ, RZ, 0x192 ;  /* 0x00000192ff087424 */ /* 0x000fe400078e00ff */
[----:B------:R-:W-:Y:S01]  /*7510*/  IMAD.MOV.U32 R13, RZ, RZ, RZ ;  /* 0x000000ffff0d7224 */ /* 0x000fe200078e00ff */
[----:B------:R-:W2:Y:S01]  /*7520*/  LDCU.64 UR6, c[0x4][0x78] ;  /* 0x01000f00ff0677ac */ /* 0x000ea20008000a00 */
[----:B------:R-:W3:Y:S01]  /*7530*/  LDC.64 R2, c[0x4][R3] ;  /* 0x0100000003027b82 */ /* 0x000ee20000000a00 */
[----:B------:R-:W5:Y:S01]  /*7540*/  LDCU.64 UR4, c[0x4][0x10] ;  /* 0x01000200ff0477ac */ /* 0x000f620008000a00 */
[----:B-1----:R-:W-:Y:S01]  /*7550*/  MOV R5, UR9 ;  /* 0x0000000900057c02 */ /* 0x002fe20008000f00 */
[----:B------:R-:W-:Y:S01]  /*7560*/  IMAD.U32 R4, RZ, RZ, UR8 ;  /* 0x00000008ff047e24 */ /* 0x000fe2000f8e00ff */
[----:B--2---:R-:W-:Y:S01]  /*7570*/  MOV R7, UR7 ;  /* 0x0000000700077c02 */ /* 0x004fe20008000f00 */
[----:B------:R-:W-:Y:S01]  /*7580*/  IMAD.U32 R6, RZ, RZ, UR6 ;  /* 0x00000006ff067e24 */ /* 0x000fe2000f8e00ff */
[----:B-----5:R-:W-:Y:S01]  /*7590*/  MOV R11, UR5 ;  /* 0x00000005000b7c02 */ /* 0x020fe20008000f00 */
[----:B------:R-:W-:Y:S02]  /*75a0*/  IMAD.U32 R10, RZ, RZ, UR4 ;  /* 0x00000004ff0a7e24 */ /* 0x000fe4000f8e00ff */
[----:B------:R-:W-:Y:S07]  /*75b0*/  LEPC R20, `(.L_x_110) ;  /* 0x000000001014794e */ /* 0x000fee0000000000 */
[----:B---34-:R-:W-:Y:S05]  /*75c0*/  CALL.ABS.NOINC R2 ;  /* 0x0000000002007343 */ /* 0x018fea0003c00000 */
.L_x_110:
[----:B---3--:R-:W-:Y:S01]  /*75d0*/  LOP3.LUT R3, R44, 0xffffe000, RZ, 0xc0, !PT ;  /* 0xffffe0002c037812 */ /* 0x008fe200078ec0ff */
[----:B------:R-:W-:Y:S05]  /*75e0*/  WARPSYNC.ALL ;  /* 0x0000000000007948 */ /* 0x000fea0003800000 */
[----:B------:R-:W-:Y:S01]  /*75f0*/  R2UR UR4, R25 ;  /* 0x00000000190472ca */ /* 0x000fe200000e0000 */
[----:B------:R-:W1:Y:S01]  /*7600*/  S2R R90, SR_CgaCtaId ;  /* 0x00000000005a7919 */ /* 0x000e620000008800 */
[----:B----4-:R-:W-:Y:S01]  /*7610*/  LOP3.LUT R20, R32, 0xffffe000, RZ, 0xc0, !PT ;  /* 0xffffe00020147812 */ /* 0x010fe200078ec0ff */
[----:B------:R-:W-:Y:S01]  /*7620*/  BSSY.RECONVERGENT B0, `(.L_x_111) ;  /* 0x0000061000007945 */ /* 0x000fe20003800200 */
[----:B------:R-:W-:Y:S02]  /*7630*/  ISETP.NE.AND P6, PT, R80, RZ, PT ;  /* 0x000000ff5000720c */ /* 0x000fe40003fc5270 */
[----:B------:R-:W-:Y:S02]  /*7640*/  ISETP.NE.AND P1, PT, R60, RZ, PT ;  /* 0x000000ff3c00720c */ /* 0x000fe40003f25270 */
[----:B------:R-:W-:Y:S05]  /*7650*/  ISETP.NE.U32.OR P0, PT, R79, 0x1, !P6 ;  /* 0x000000014f00780c */ /* 0x000fea0007705470 */
[----:B------:R-:W2:Y:S02]  /*7660*/  LDTM.16dp128bit.x8 R4, tmem[UR4+0x20] ;  /* 0x00002004000479ee */ /* 0x000ea40008180000 */
[C---:B--2---:R-:W-:Y:S01]  /*7670*/  FMUL R0, R24.reuse, R4 ;  /* 0x0000000418007220 */ /* 0x044fe20000400000 */
        /* <DEDUP_REMOVED lines=17> */
[----:B------:R-:W-:Y:S01]  /*7790*/  FFMA R16, R27, R20, R0 ;  /* 0x000000141b107223 */ /* 0x000fe20000000000 */
[----:B------:R-:W-:Y:S01]  /*77a0*/  LOP3.LUT R0, R33, 0xffffe000, RZ, 0xc0, !PT ;  /* 0xffffe00021007812 */ /* 0x000fe200078ec0ff */
[----:B------:R-:W-:Y:S01]  /*77b0*/  FMUL R6, R24, R13 ;  /* 0x0000000d18067220 */ /* 0x000fe20000400000 */
[----:B------:R-:W-:Y:S01]  /*77c0*/  LOP3.LUT R13, R34, 0xffffe000, RZ, 0xc0, !PT ;  /* 0xffffe000220d7812 */ /* 0x000fe200078ec0ff */
[C---:B------:R-:W-:Y:S01]  /*77d0*/  FMUL R3, R24.reuse, R10 ;  /* 0x0000000a18037220 */ /* 0x040fe20000400000 */
[----:B------:R-:W-:Y:S01]  /*77e0*/  F2FP.TF32.F32.PACK_B R31, R31 ;  /* 0x0000001fff1f723e */ /* 0x000fe200024050ff */
[C---:B------:R-:W-:Y:S01]  /*77f0*/  FMUL R7, R24.reuse, R14 ;  /* 0x0000000e18077220 */ /* 0x040fe20000400000 */
[----:B------:R-:W-:Y:S01]  /*7800*/  LOP3.LUT R14, R35, 0xffffe000, RZ, 0xc0, !PT ;  /* 0xffffe000230e7812 */ /* 0x000fe200078ec0ff */
[----:B------:R-:W-:Y:S01]  /*7810*/  FMUL R8, R24, R15 ;  /* 0x0000000f18087220 */ /* 0x000fe20000400000 */
[----:B------:R-:W-:Y:S01]  /*7820*/  LOP3.LUT R15, R36, 0xffffe000, RZ, 0xc0, !PT ;  /* 0xffffe000240f7812 */ /* 0x000fe200078ec0ff */
[C---:B------:R-:W-:Y:S01]  /*7830*/  FMUL R10, R24.reuse, R17 ;  /* 0x00000011180a7220 */ /* 0x040fe20000400000 */
[----:B------:R-:W-:Y:S01]  /*7840*/  F2FP.TF32.F32.PACK_B R16, R16 ;  /* 0x00000010ff10723e */ /* 0x000fe200024050ff */
[----:B------:R-:W-:Y:S01]  /*7850*/  FFMA R17, R27, R0, R2 ;  /* 0x000000001b117223 */ /* 0x000fe20000000002 */
[----:B------:R-:W-:Y:S01]  /*7860*/  LOP3.LUT R0, R37, 0xffffe000, RZ, 0xc0, !PT ;  /* 0xffffe00025007812 */ /* 0x000fe200078ec0ff */
[----:B------:R-:W-:Y:S01]  /*7870*/  FMUL R4, R24, R11 ;  /* 0x0000000b18047220 */ /* 0x000fe20000400000 */
[----:B------:R-:W-:Y:S01]  /*7880*/  LOP3.LUT R2, R38, 0xffffe000, RZ, 0xc0, !PT ;  /* 0xffffe00026027812 */ /* 0x000fe200078ec0ff */
[----:B------:R-:W-:Y:S01]  /*7890*/  FMUL R11, R24, R18 ;  /* 0x00000012180b7220 */ /* 0x000fe20000400000 */
[----:B------:R-:W-:Y:S01]  /*78a0*/  F2FP.TF32.F32.PACK_B R17, R17 ;  /* 0x00000011ff11723e */ /* 0x000fe200024050ff */
[----:B------:R-:W-:Y:S01]  /*78b0*/  FFMA R18, R27, R13, R3 ;  /* 0x0000000d1b127223 */ /* 0x000fe20000000003 */
[----:B------:R-:W-:Y:S01]  /*78c0*/  LOP3.LUT R3, R42, 0xffffe000, RZ, 0xc0, !PT ;  /* 0xffffe0002a037812 */ /* 0x000fe200078ec0ff */
[----:B------:R-:W-:Y:S01]  /*78d0*/  FMUL R12, R24, R19 ;  /* 0x00000013180c7220 */ /* 0x000fe20000400000 */
[----:B------:R-:W-:Y:S01]  /*78e0*/  LOP3.LUT R13, R43, 0xffffe000, RZ, 0xc0, !PT ;  /* 0xffffe0002b0d7812 */ /* 0x000fe200078ec0ff */
[C---:B------:R-:W-:Y:S01]  /*78f0*/  FFMA R19, R27.reuse, R14, R4 ;  /* 0x0000000e1b137223 */ /* 0x040fe20000000004 */
[----:B------:R-:W-:Y:S01]  /*7900*/  F2FP.TF32.F32.PACK_B R18, R18 ;  /* 0x00000012ff12723e */ /* 0x000fe200024050ff */
[C---:B------:R-:W-:Y:S01]  /*7910*/  FFMA R4, R27.reuse, R15, R5 ;  /* 0x0000000f1b047223 */ /* 0x040fe20000000005 */
[----:B------:R-:W-:Y:S01]  /*7920*/  FFMA R5, R27, R0, R6 ;  /* 0x000000001b057223 */ /* 0x000fe20000000006 */
[----:B------:R-:W-:Y:S01]  /*7930*/  LOP3.LUT R0, R39, 0xffffe000, RZ, 0xc0, !PT ;  /* 0xffffe00027007812 */ /* 0x000fe200078ec0ff */
[C---:B------:R-:W-:Y:S01]  /*7940*/  FFMA R6, R27.reuse, R2, R7 ;  /* 0x000000021b067223 */ /* 0x040fe20000000007 */
[----:B------:R-:W-:Y:S01]  /*7950*/  LOP3.LUT R2, R40, 0xffffe000, RZ, 0xc0, !PT ;  /* 0xffffe00028027812 */ /* 0x000fe200078ec0ff */
[----:B------:R2:W-:Y:S01]  /*7960*/  STSM.16.M88.4 [R82+0x2400], R28 ;  /* 0x0024001c52007844 */ /* 0x0005e20000000200 */
[----:B------:R-:W-:Y:S01]  /*7970*/  F2FP.TF32.F32.PACK_B R19, R19 ;  /* 0x00000013ff13723e */ /* 0x000fe200024050ff */
[----:B------:R-:W-:Y:S01]  /*7980*/  FFMA R7, R27, R0, R8 ;  /* 0x000000001b077223 */ /* 0x000fe20000000008 */
[----:B------:R-:W-:Y:S01]  /*7990*/  LOP3.LUT R0, R41, 0xffffe000, RZ, 0xc0, !PT ;  /* 0xffffe00029007812 */ /* 0x000fe200078ec0ff */
[C---:B------:R-:W-:Y:S01]  /*79a0*/  FFMA R8, R27.reuse, R2, R9 ;  /* 0x000000021b087223 */ /* 0x040fe20000000009 */
[----:B------:R-:W-:Y:S03]  /*79b0*/  F2FP.TF32.F32.PACK_B R4, R4 ;  /* 0x00000004ff04723e */ /* 0x000fe600024050ff */
[----:B------:R2:W-:Y:S01]  /*79c0*/  STSM.16.M88.4 [R81+0x2400], R16 ;  /* 0x0024001051007844 */ /* 0x0005e20000000200 */
[----:B------:R-:W-:Y:S01]  /*79d0*/  F2FP.TF32.F32.PACK_B R5, R5 ;  /* 0x00000005ff05723e */ /* 0x000fe200024050ff */
[C---:B------:R-:W-:Y:S01]  /*79e0*/  FFMA R9, R27.reuse, R0, R10 ;  /* 0x000000001b097223 */ /* 0x040fe2000000000a */
[C---:B------:R-:W-:Y:S01]  /*79f0*/  FFMA R10, R27.reuse, R3, R11 ;  /* 0x000000031b0a7223 */ /* 0x040fe2000000000b */
[----:B------:R-:W-:Y:S01]  /*7a00*/  FFMA R11, R27, R13, R12 ;  /* 0x0000000d1b0b7223 */ /* 0x000fe2000000000c */
[----:B------:R-:W-:Y:S01]  /*7a10*/  F2FP.TF32.F32.PACK_B R6, R6 ;  /* 0x00000006ff06723e */ /* 0x000fe200024050ff */
[----:B------:R-:W-:Y:S01]  /*7a20*/  IMAD.U32 R2, RZ, RZ, UR50 ;  /* 0x00000032ff027e24 */ /* 0x000fe2000f8e00ff */
[----:B------:R-:W-:Y:S02]  /*7a30*/  F2FP.TF32.F32.PACK_B R7, R7 ;  /* 0x00000007ff07723e */ /* 0x000fe400024050ff */
[----:B------:R-:W-:Y:S02]  /*7a40*/  F2FP.TF32.F32.PACK_B R8, R8 ;  /* 0x00000008ff08723e */ /* 0x000fe400024050ff */
[----:B------:R-:W-:Y:S01]  /*7a50*/  F2FP.TF32.F32.PACK_B R9, R9 ;  /* 0x00000009ff09723e */ /* 0x000fe200024050ff */
[----:B------:R2:W-:Y:S01]  /*7a60*/  STSM.16.M88.4 [R83+0x2000], R4 ;  /* 0x0020000453007844 */ /* 0x0005e20000000200 */
[----:B------:R-:W-:Y:S02]  /*7a70*/  F2FP.TF32.F32.PACK_B R10, R10 ;  /* 0x0000000aff0a723e */ /* 0x000fe400024050ff */
[----:B------:R-:W-:Y:S02]  /*7a80*/  F2FP.TF32.F32.PACK_B R11, R11 ;  /* 0x0000000bff0b723e */ /* 0x000fe400024050ff */
[----:B------:R-:W-:Y:S02]  /*7a90*/  @P0 LEA R2, R2, UR49, 0x3 ;  /* 0x0000003102020c11 */ /* 0x000fe4000f8e18ff */
[----:B------:R-:W-:Y:S01]  /*7aa0*/  LEA R0, R86, UR49, 0x3 ;  /* 0x0000003156007c11 */ /* 0x000fe2000f8e18ff */
[----:B------:R2:W-:Y:S01]  /*7ab0*/  STSM.16.M88.4 [R85+0x2000], R8 ;  /* 0x0020000855007844 */ /* 0x0005e20000000200 */
[----:B------:R-:W-:Y:S01]  /*7ac0*/  @P0 SHF.L.U32 R3, R58, 0x1f, RZ ;  /* 0x0000001f3a030819 */ /* 0x000fe200000006ff */
[----:B------:R-:W-:Y:S01]  /*7ad0*/  @P0 VIADD R2, R2, 0xa0 ;  /* 0x000000a002020836 */ /* 0x000fe20000000000 */
[----:B------:R-:W-:Y:S01]  /*7ae0*/  @!PT LDS RZ, [RZ] ;  /* 0x00000000fffff984 */ /* 0x000fe20000000800 */
[----:B------:R-:W-:Y:S01]  /*7af0*/  @!PT LDS RZ, [RZ] ;  /* 0x00000000fffff984 */ /* 0x000fe20000000800 */
[----:B------:R-:W-:Y:S01]  /*7b00*/  @!PT LDS RZ, [RZ] ;  /* 0x00000000fffff984 */ /* 0x000fe20000000800 */
[----:B------:R-:W-:Y:S01]  /*7b10*/  @!PT LDS RZ, [RZ] ;  /* 0x00000000fffff984 */ /* 0x000fe20000000800 */
[----:B------:R3:W-:Y:S06]  /*7b20*/  MEMBAR.ALL.CTA ;  /* 0x0000000000007992 */ /* 0x0007ec0000008000 */
[----:B---3--:R-:W3:Y:S01]  /*7b30*/  FENCE.VIEW.ASYNC.S ;  /* 0x00000000000073c6 */ /* 0x008ee20000000000 */
[----:B-1----:R-:W-:Y:S01]  /*7b40*/  @P0 PRMT R2, R90, 0x654, R2 ;  /* 0x000006545a020816 */ /* 0x002fe20000000002 */
[----:B---3--:R-:W-:Y:S06]  /*7b50*/  BAR.SYNC.DEFER_BLOCKING 0x1, 0x80 ;  /* 0x0042000000007b1d */ /* 0x008fec0000010000 */
[----:B------:R-:W-:Y:S05]  /*7b60*/  @P1 BRA `(.L_x_112) ;  /* 0x0000000000301947 */ /* 0x000fea0003800000 */
[----:B------:R-:W1:Y:S01]  /*7b70*/  LDCU.64 UR6, c[0x0][0x348] ;  /* 0x00006900ff0677ac */ /* 0x000e620008000a00 */
[----:B------:R-:W-:Y:S02]  /*7b80*/  R2UR UR10, R77 ;  /* 0x000000004d0a72ca */ /* 0x000fe400000e0000 */
[----:B------:R-:W-:Y:S01]  /*7b90*/  R2UR UR11, R76 ;  /* 0x000000004c0b72ca */ /* 0x000fe200000e0000 */
[----:B------:R-:W-:Y:S01]  /*7ba0*/  UIADD3 UR9, UPT, UPT, UR41, 0x20, URZ ;  /* 0x0000002029097890 */ /* 0x000fe2000fffe0ff */
[----:B------:R-:W-:Y:S01]  /*7bb0*/  R2UR UR12, R74 ;  /* 0x000000004a0c72ca */ /* 0x000fe200000e0000 */
[----:B------:R-:W-:Y:S01]  /*7bc0*/  UIADD3 UR8, UPT, UPT, UR49, 0x2400, URZ ;  /* 0x0000240031087890 */ /* 0x000fe2000fffe0ff */
[----:B------:R-:W-:Y:S01]  /*7bd0*/  R2UR UR13, R75 ;  /* 0x000000004b0d72ca */ /* 0x000fe200000e0000 */
[----:B-1----:R-:W-:Y:S04]  /*7be0*/  UIADD3 UR4, UP0, UPT, UR6, 0x780, URZ ;  /* 0x0000078006047890 */ /* 0x002fe8000ff1e0ff */
[----:B------:R-:W-:Y:S09]  /*7bf0*/  UIADD3.X UR5, UPT, UPT, URZ, UR7, URZ, UP0, !UPT ;  /* 0x00000007ff057290 */ /* 0x000ff200087fe4ff */
[----:B------:R1:W-:Y:S01]  /*7c00*/  UTMASTG.5D.IM2COL [UR8], [UR4] ;  /* 0x00000008040073b5 */ /* 0x0003e20008060000 */
[----:B------:R0:W-:Y:S01]  /*7c10*/  UTMACMDFLUSH ;  /* 0x00000000000079b7 */ /* 0x0001e20000000000 */
[----:B-1----:R-:W-:Y:S04]  /*7c20*/  DEPBAR.LE SB0, 0x1 ;  /* 0x000080400000791a */ /* 0x002fe80000000000 */
.L_x_112:
[----:B------:R-:W-:Y:S05]  /*7c30*/  BSYNC.RECONVERGENT B0 ;  /* 0x0000000000007941 */ /* 0x000fea0003800200 */
.L_x_111:
[----:B------:R-:W-:Y:S01]  /*7c40*/  BAR.SYNC.DEFER_BLOCKING 0x1, 0x80 ;  /* 0x0042000000007b1d */ /* 0x000fe20000010000 */
[----:B------:R-:W-:Y:S04]  /*7c50*/  UIADD3 UR4, UPT, UPT, UR50, 0x1, URZ ;  /* 0x0000000132047890 */ /* 0x000fe8000fffe0ff */
[----:B------:R-:W-:Y:S04]  /*7c60*/  UISETP.NE.AND UP0, UPT, UR4, 0x4, UPT ;  /* 0x000000040400788c */ /* 0x000fe8000bf05270 */
[----:B------:R-:W-:Y:S01]  /*7c70*/  USEL UR40, UR4, URZ, UP0 ;  /* 0x000000ff04287287 */ /* 0x000fe20008000000 */
[----:B------:R1:W-:Y:S01]  /*7c80*/  @P0 SYNCS.ARRIVE.TRANS64.RED.A1T0 RZ, [R2+URZ], RZ ;  /* 0x000000ff02ff09a7 */ /* 0x0003e200081004ff */
[----:B------:R-:W-:Y:S01]  /*7c90*/  BSSY B1, `(.L_x_113) ;  /* 0x0000017000017945 */ /* 0x000fe20003800000 */
[----:B------:R-:W3:Y:S02]  /*7ca0*/  @P0 SYNCS.PHASECHK.TRANS64.TRYWAIT P1, [R0+URZ+0x80], R3 ;  /* 0x00008003000005a7 */ /* 0x000ee400080211ff */
[----:B---3--:R-:W-:Y:S01]  /*7cb0*/  @P0 SEL R88, RZ, 0x1, !P1 ;  /* 0x00000001ff580807 */ /* 0x008fe20004800000 */
[----:B-1----:R-:W-:Y:S06]  /*7cc0*/  @!P0 BRA `(.L_x_114) ;  /* 0x00000000004c8947 */ /* 0x002fec0003800000 */
[----:B------:R-:W-:Y:S01]  /*7cd0*/  ISETP.NE.U32.AND P0, PT, R89, 0x1, PT ;  /* 0x000000015900780c */ /* 0x000fe20003f05070 */
[----:B------:R-:W-:Y:S01]  /*7ce0*/  BSSY B0, `(.L_x_115) ;  /* 0x0000009000007945 */ /* 0x000fe20003800000 */
[----:B------:R-:W-:Y:S11]  /*7cf0*/  ISETP.NE.AND P1, PT, R88, RZ, PT ;  /* 0x000000ff5800720c */ /* 0x000ff60003f25270 */
[----:B--2---:R-:W-:Y:S05]  /*7d00*/  @P0 IMAD R4, R86, 0x2000, R87 ;  /* 0x0000200056040824 */ /* 0x004fea00078e0257 */
[----:B------:R-:W-:Y:S05]  /*7d10*/  @P0 IADD3 R3, PT, PT, R4, UR49, RZ ;  /* 0x0000003104030c10 */ /* 0x000fea000fffe0ff */
[----:B------:R-:W-:Y:S01]  /*7d20*/  @P0 IMAD.IADD R2, R91, 0x1, R3 ;  /* 0x000000015b020824 */ /* 0x000fe200078e0203 */
[----:B------:R-:W-:Y:S06]  /*7d30*/  @P1 BRA `(.L_x_116) ;  /* 0x00000000000c1947 */ /* 0x000fec0003800000 */
[----:B------:R-:W-:Y:S04]  /*7d40*/  SHF.L.U32 R5, R58, 0x1f, RZ ;  /* 0x0000001f3a057819 */ /* 0x000fe800000006ff */
[----:B------:R-:W1:Y:S02]  /*7d50*/  SYNCS.PHASECHK.TRANS64.TRYWAIT P1, [R0+URZ+0x80], R5 ;  /* 0x00008005000075a7 */ /* 0x000e6400080211ff */
[----:B-1----:R-:W-:Y:S05]  /*7d60*/  @!P1 BRA `(.L_x_117) ;  /* 0x0000002000089947 */ /* 0x002fea0003800000 */
.L_x_116:
[----:B------:R-:W-:Y:S05]  /*7d70*/  BSYNC B0 ;  /* 0x0000000000007941 */ /* 0x000fea0003800000 */
.L_x_115:
[C---:B------:R-:W-:Y:S01]  /*7d80*/  @P0 IADD3 R3, PT, PT, R72.reuse, R3, RZ ;  /* 0x0000000348030210 */ /* 0x040fe20007ffe0ff */
[----:B------:R-:W-:Y:S05]  /*7d90*/  @P0 WARPSYNC.ALL ;  /* 0x0000000000000948 */ /* 0x000fea0003800000 */
[----:B------:R3:W4:Y:S01]  /*7da0*/  @P0 LDSM.16.M88.4 R44, [R4+UR49+0x400] ;  /* 0x00040031042c083b */ /* 0x0007220008000200 */
[----:B-1----:R-:W-:Y:S02]  /*7db0*/  @P0 IADD3 R0, PT, PT, R72, R2, RZ ;  /* 0x0000000248000210 */ /* 0x002fe40007ffe0ff */
[----:B------:R-:W-:Y:S01]  /*7dc0*/  IADD3 R86, PT, PT, R86, 0x1, RZ ;  /* 0x0000000156567810 */ /* 0x000fe20007ffe0ff */
[----:B------:R3:W1:Y:S04]  /*7dd0*/  @P0 LDSM.16.M88.4 R32, [R3+0x400] ;  /* 0x000400000320083b */ /* 0x0006680000000200 */
[----:B------:R3:W2:Y:S04]  /*7de0*/  @P0 LDSM.16.M88.4 R36, [R2+0x400] ;  /* 0x000400000224083b */ /* 0x0006a80000000200 */
[----:B------:R3:W1:Y:S02]  /*7df0*/  @P0 LDSM.16.M88.4 R40, [R0+0x400] ;  /* 0x000400000028083b */ /* 0x0006640000000200 */
.L_x_114:
[----:B------:R-:W-:Y:S05]  /*7e00*/  BSYNC B1 ;  /* 0x0000000000017941 */ /* 0x000fea0003800000 */
.L_x_113:
[----:B---3--:R-:W-:Y:S05]  /*7e10*/  VIADD R0, R25, 0x40 ;  /* 0x0000004019007836 */ /* 0x008fea0000000000 */
[----:B------:R-:W-:Y:S04]  /*7e20*/  SHF.R.U32.HI R0, RZ, 0x15, R0 ;  /* 0x00000015ff007819 */ /* 0x000fe80000011600 */
[----:B------:R-:W-:Y:S11]  /*7e30*/  LOP3.LUT P0, RZ, R0, 0x3, R62, 0x48, !PT ;  /* 0x0000000300ff7812 */ /* 0x000ff6000780483e */
[----:B------:R-:W-:Y:S02]  /*7e40*/  @!UPT UIADD3 URZ, UPT, UPT, URZ, URZ, URZ ;  /* 0x000000fffffff290 */ /* 0x000fe4000fffe0ff */
[----:B------:R-:W-:Y:S05]  /*7e50*/  @!P0 BRA `(.L_x_118) ;  /* 0x0000000000408947 */ /* 0x000fea0003800000 */
[----:B------:R-:W3:Y:S01]  /*7e60*/  LDCU.64 UR8, c[0x4][0x70] ;  /* 0x01000e00ff0877ac */ /* 0x000ee20008000a00 */
[----:B------:R-:W-:Y:S01]  /*7e70*/  MOV R3, 0x0 ;  /* 0x0000000000037802 */ /* 0x000fe20000000f00 */
[----:B------:R-:W-:Y:S02]  /*7e80*/  HFMA2 R12, -RZ, RZ, 0, 5.9604644775390625e-08 ;  /* 0x00000001ff0c7431 */ /* 0x000fe400000001ff */
[----:B--2---:R-:W-:Y:S02]  /*7e90*/  IMAD.MOV.U32 R8, RZ, RZ, 0x192 ;  /* 0x00000192ff087424 */ /* 0x004fe400078e00ff */
[----:B------:R-:W-:Y:S01]  /*7ea0*/  IMAD.MOV.U32 R13, RZ, RZ, RZ ;  /* 0x000000ffff0d7224 */ /* 0x000fe200078e00ff */
[----:B------:R-:W2:Y:S01]  /*7eb0*/  LDCU.64 UR6, c[0x4][0x78] ;  /* 0x01000f00ff0677ac */ /* 0x000ea20008000a00 */
[----:B------:R-:W1:Y:S01]  /*7ec0*/  LDC.64 R2, c[0x4][R3] ;  /* 0x0100000003027b82 */ /* 0x000e620000000a00 */
[----:B------:R-:W5:Y:S01]  /*7ed0*/  LDCU.64 UR4, c[0x4][0x10] ;  /* 0x01000200ff0477ac */ /* 0x000f620008000a00 */
[----:B---3--:R-:W-:Y:S01]  /*7ee0*/  MOV R5, UR9 ;  /* 0x0000000900057c02 */ /* 0x008fe20008000f00 */
[----:B------:R-:W-:Y:S01]  /*7ef0*/  IMAD.U32 R4, RZ, RZ, UR8 ;  /* 0x00000008ff047e24 */ /* 0x000fe2000f8e00ff */
[----:B--2---:R-:W-:Y:S01]  /*7f00*/  MOV R7, UR7 ;  /* 0x0000000700077c02 */ /* 0x004fe20008000f00 */
[----:B------:R-:W-:Y:S01]  /*7f10*/  IMAD.U32 R6, RZ, RZ, UR6 ;  /* 0x00000006ff067e24 */ /* 0x000fe2000f8e00ff */
[----:B-----5:R-:W-:Y:S01]  /*7f20*/  MOV R11, UR5 ;  /* 0x00000005000b7c02 */ /* 0x020fe20008000f00 */
[----:B------:R-:W-:Y:S02]  /*7f30*/  IMAD.U32 R10, RZ, RZ, UR4 ;  /* 0x00000004ff0a7e24 */ /* 0x000fe4000f8e00ff */
[----:B------:R-:W-:Y:S07]  /*7f40*/  LEPC R20, `(.L_x_118) ;  /* 0x000000001014794e */ /* 0x000fee0000000000 */
[----:B-1--4-:R-:W-:Y:S05]  /*7f50*/  CALL.ABS.NOINC R2 ;  /* 0x0000000002007343 */ /* 0x012fea0003c00000 */
.L_x_118:
[----:B----4-:R-:W-:Y:S01]  /*7f60*/  LOP3.LUT R20, R44, 0xffffe000, RZ, 0xc0, !PT ;  /* 0xffffe0002c147812 */ /* 0x010fe200078ec0ff */
[----:B------:R-:W-:Y:S05]  /*7f70*/  WARPSYNC.ALL ;  /* 0x0000000000007948 */ /* 0x000fea0003800000 */
[----:B------:R-:W-:Y:S01]  /*7f80*/  R2UR UR4, R25 ;  /* 0x00000000190472ca */ /* 0x000fe200000e0000 */
[----:B------:R-:W-:Y:S01]  /*7f90*/  BSSY.RECONVERGENT B0, `(.L_x_119) ;  /* 0x0000062000007945 */ /* 0x000fe20003800200 */
[----:B------:R-:W-:Y:S02]  /*7fa0*/  LOP3.LUT R21, R45, 0xffffe000, RZ, 0xc0, !PT ;  /* 0xffffe0002d157812 */ /* 0x000fe400078ec0ff */
[----:B------:R-:W-:Y:S02]  /*7fb0*/  LOP3.LUT R26, R46, 0xffffe000, RZ, 0xc0, !PT ;  /* 0xffffe0002e1a7812 */ /* 0x000fe400078ec0ff */
[----:B--2---:R-:W-:Y:S02]  /*7fc0*/  LOP3.LUT R31, R47, 0xffffe000, RZ, 0xc0, !PT ;  /* 0xffffe0002f1f7812 */ /* 0x004fe400078ec0ff */
[----:B------:R-:W-:Y:S02]  /*7fd0*/  ISETP.NE.AND P6, PT, R80, RZ, PT ;  /* 0x000000ff5000720c */ /* 0x000fe40003fc5270 */
[----:B------:R-:W-:Y:S02]  /*7fe0*/  ISETP.NE.AND P1, PT, R60, RZ, PT ;  /* 0x000000ff3c00720c */ /* 0x000fe40003f25270 */
[----:B------:R-:W-:Y:S01]  /*7ff0*/  ISETP.NE.U32.OR P0, PT, R79, 0x1, !P6 ;  /* 0x000000014f00780c */ /* 0x000fe20007705470 */
[----:B------:R-:W2:Y:S02]  /*8000*/  LDTM.16dp128bit.x8 R4, tmem[UR4+0x40] ;  /* 0x00004004000479ee */ /* 0x000ea40008180000 */
[C---:B--2---:R-:W-:Y:S01]  /*8010*/  FMUL R0, R24.reuse, R4 ;  /* 0x0000000418007220 */ /* 0x044fe20000400000 */
[C---:B------:R-:W-:Y:S01]  /*8020*/  FMUL R2, R24.reuse, R5 ;  /* 0x0000000518027220 */ /* 0x040fe20000400000 */
[C---:B------:R-:W-:Y:S01]  /*8030*/  FMUL R3, R24.reuse, R6 ;  /* 0x0000000618037220 */ /* 0x040fe20000400000 */
[----:B------:R-:W-:Y:S01]  /*8040*/  FMUL R7, R24, R7 ;  /* 0x0000000718077220 */ /* 0x000fe20000400000 */
[C---:B------:R-:W-:Y:S01]  /*8050*/  FFMA R28, R27.reuse, R20, R0 ;  /* 0x000000141b1c7223 */ /* 0x040fe20000000000 */
[----:B-1----:R-:W-:Y:S01]  /*8060*/  LOP3.LUT R0, R32, 0xffffe000, RZ, 0xc0, !PT ;  /* 0xffffe00020007812 */ /* 0x002fe200078ec0ff */
[----:B------:R-:W-:Y:S01]  /*8070*/  FFMA R29, R27, R21, R2 ;  /* 0x000000151b1d7223 */ /* 0x000fe20000000002 */
[----:B------:R-:W-:Y:S01]  /*8080*/  LOP3.LUT R2, R33, 0xffffe000, RZ, 0xc0, !PT ;  /* 0xffffe00021027812 */ /* 0x000fe200078ec0ff */
[C---:B------:R-:W-:Y:S01]  /*8090*/  FFMA R30, R27.reuse, R26, R3 ;  /* 0x0000001a1b1e7223 */ /* 0x040fe20000000003 */
[----:B------:R-:W-:Y:S01]  /*80a0*/  LOP3.LUT R3, R34, 0xffffe000, RZ, 0xc0, !PT ;  /* 0xffffe00022037812 */ /* 0x000fe200078ec0ff */
[C---:B------:R-:W-:Y:S01]  /*80b0*/  FMUL R4, R24.reuse, R8 ;  /* 0x0000000818047220 */ /* 0x040fe20000400000 */
[----:B------:R-:W-:Y:S01]  /*80c0*/  F2FP.TF32.F32.PACK_B R28, R28 ;  /* 0x0000001cff1c723e */ /* 0x000fe200024050ff */
[----:B------:R-:W-:Y:S01]  /*80d0*/  FFMA R31, R27, R31, R7 ;  /* 0x0000001f1b1f7223 */ /* 0x000fe20000000007 */
[----:B------:R-:W-:Y:S01]  /*80e0*/  LOP3.LUT R7, R35, 0xffffe000, RZ, 0xc0, !PT ;  /* 0xffffe00023077812 */ /* 0x000fe200078ec0ff */
[C---:B------:R-:W-:Y:S01]  /*80f0*/  FMUL R5, R24.reuse, R9 ;  /* 0x0000000918057220 */ /* 0x040fe20000400000 */
[----:B------:R-:W-:Y:S01]  /*8100*/  F2FP.TF32.F32.PACK_B R29, R29 ;  /* 0x0000001dff1d723e */ /* 0x000fe200024050ff */
[C---:B------:R-:W-:Y:S01]  /*8110*/  FMUL R6, R24.reuse, R10 ;  /* 0x0000000a18067220 */ /* 0x040fe20000400000 */
[----:B------:R-:W-:Y:S01]  /*8120*/  F2FP.TF32.F32.PACK_B R30, R30 ;  /* 0x0000001eff1e723e */ /* 0x000fe200024050ff */
[----:B------:R-:W-:Y:S01]  /*8130*/  FMUL R11, R24, R11 ;  /* 0x0000000b180b7220 */ /* 0x000fe20000400000 */
[----:B------:R-:W-:Y:S01]  /*8140*/  F2FP.TF32.F32.PACK_B R31, R31 ;  /* 0x0000001fff1f723e */ /* 0x000fe200024050ff */
[C---:B------:R-:W-:Y:S01]  /*8150*/  FFMA R4, R27.reuse, R0, R4 ;  /* 0x000000001b047223 */ /* 0x040fe20000000004 */
[----:B------:R-:W-:Y:S01]  /*8160*/  LOP3.LUT R0, R36, 0xffffe000, RZ, 0xc0, !PT ;  /* 0xffffe00024007812 */ /* 0x000fe200078ec0ff */
        /* <DEDUP_REMOVED lines=18> */
[----:B------:R1:W-:Y:S01]  /*8290*/  STSM.16.M88.4 [R82+0x4400], R28 ;  /* 0x0044001c52007844 */ /* 0x0003e20000000200 */
[----:B------:R-:W-:Y:S01]  /*82a0*/  F2FP.TF32.F32.PACK_B R8, R8 ;  /* 0x00000008ff08723e */ /* 0x000fe200024050ff */
[C---:B------:R-:W-:Y:S01]  /*82b0*/  FFMA R10, R27.reuse, R3, R10 ;  /* 0x000000031b0a7223 */ /* 0x040fe2000000000a */
[----:B------:R-:W-:Y:S05]  /*82c0*/  LOP3.LUT R3, R42, 0xffffe000, RZ, 0xc0, !PT ;  /* 0xffffe0002a037812 */ /* 0x000fea00078ec0ff */
[----:B------:R1:W-:Y:S01]  /*82d0*/  STSM.16.M88.4 [R81+0x4400], R4 ;  /* 0x0044000451007844 */ /* 0x0003e20000000200 */
[----:B------:R-:W-:Y:S01]  /*82e0*/  F2FP.TF32.F32.PACK_B R9, R9 ;  /* 0x00000009ff09723e */ /* 0x000fe200024050ff */
[C---:B------:R-:W-:Y:S01]  /*82f0*/  FMUL R12, R24.reuse, R16 ;  /* 0x00000010180c7220 */ /* 0x040fe20000400000 */
[----:B------:R-:W-:Y:S01]  /*8300*/  F2FP.TF32.F32.PACK_B R10, R10 ;  /* 0x0000000aff0a723e */ /* 0x000fe200024050ff */
[----:B------:R-:W-:Y:S01]  /*8310*/  FFMA R11, R27, R11, R15 ;  /* 0x0000000b1b0b7223 */ /* 0x000fe2000000000f */
[C---:B------:R-:W-:Y:S01]  /*8320*/  FMUL R13, R24.reuse, R17 ;  /* 0x00000011180d7220 */ /* 0x040fe20000400000 */
[C---:B------:R-:W-:Y:S01]  /*8330*/  FMUL R14, R24.reuse, R18 ;  /* 0x00000012180e7220 */ /* 0x040fe20000400000 */
[----:B------:R-:W-:Y:S01]  /*8340*/  LOP3.LUT R15, R43, 0xffffe000, RZ, 0xc0, !PT ;  /* 0xffffe0002b0f7812 */ /* 0x000fe200078ec0ff */
[----:B------:R-:W-:Y:S01]  /*8350*/  FMUL R19, R24, R19 ;  /* 0x0000001318137220 */ /* 0x000fe20000400000 */
[C---:B------:R-:W-:Y:S01]  /*8360*/  FFMA R12, R27.reuse, R0, R12 ;  /* 0x000000001b0c7223 */ /* 0x040fe2000000000c */
[C---:B------:R-:W-:Y:S01]  /*8370*/  FFMA R13, R27.reuse, R2, R13 ;  /* 0x000000021b0d7223 */ /* 0x040fe2000000000d */
[C---:B------:R-:W-:Y:S01]  /*8380*/  FFMA R14, R27.reuse, R3, R14 ;  /* 0x000000031b0e7223 */ /* 0x040fe2000000000e */
[----:B------:R-:W-:Y:S01]  /*8390*/  FFMA R15, R27, R15, R19 ;  /* 0x0000000f1b0f7223 */ /* 0x000fe20000000013 */
[----:B------:R-:W-:Y:S01]  /*83a0*/  F2FP.TF32.F32.PACK_B R11, R11 ;  /* 0x0000000bff0b723e */ /* 0x000fe200024050ff */
[----:B------:R-:W-:Y:S01]  /*83b0*/  IMAD.U32 R16, RZ, RZ, UR40 ;  /* 0x00000028ff107e24 */ /* 0x000fe2000f8e00ff */
        /* <DEDUP_REMOVED lines=15> */
[----:B--2---:R-:W2:Y:S01]  /*84b0*/  FENCE.VIEW.ASYNC.S ;  /* 0x00000000000073c6 */ /* 0x004ea20000000000 */
[----:B------:R-:W-:Y:S01]  /*84c0*/  @P0 PRMT R16, R90, 0x654, R16 ;  /* 0x000006545a100816 */ /* 0x000fe20000000010 */
[----:B--2---:R-:W-:Y:S06]  /*84d0*/  BAR.SYNC.DEFER_BLOCKING 0x1, 0x80 ;  /* 0x0042000000007b1d */ /* 0x004fec0000010000 */
[----:B------:R-:W-:Y:S05]  /*84e0*/  @P1 BRA `(.L_x_120) ;  /* 0x0000000000301947 */ /* 0x000fea0003800000 */
[----:B------:R-:W2:Y:S01]  /*84f0*/  LDCU.64 UR6, c[0x0][0x348] ;  /* 0x00006900ff0677ac */ /* 0x000ea20008000a00 */
[----:B------:R-:W-:Y:S02]  /*8500*/  R2UR UR10, R77 ;  /* 0x000000004d0a72ca */ /* 0x000fe400000e0000 */
[----:B------:R-:W-:Y:S01]  /*8510*/  R2UR UR11, R76 ;  /* 0x000000004c0b72ca */ /* 0x000fe200000e0000 */
[----:B------:R-:W-:Y:S01]  /*8520*/  UIADD3 UR9, UPT, UPT, UR41, 0x40, URZ ;  /* 0x0000004029097890 */ /* 0x000fe2000fffe0ff */
[----:B------:R-:W-:Y:S01]  /*8530*/  R2UR UR12, R74 ;  /* 0x000000004a0c72ca */ /* 0x000fe200000e0000 */
[----:B------:R-:W-:Y:S01]  /*8540*/  UIADD3 UR8, UPT, UPT, UR49, 0x4400, URZ ;  /* 0x0000440031087890 */ /* 0x000fe2000fffe0ff */
[----:B------:R-:W-:Y:S01]  /*8550*/  R2UR UR13, R75 ;  /* 0x000000004b0d72ca */ /* 0x000fe200000e0000 */
[----:B--2---:R-:W-:Y:S04]  /*8560*/  UIADD3 UR4, UP0, UPT, UR6, 0x780, URZ ;  /* 0x0000078006047890 */ /* 0x004fe8000ff1e0ff */
[----:B------:R-:W-:Y:S09]  /*8570*/  UIADD3.X UR5, UPT, UPT, URZ, UR7, URZ, UP0, !UPT ;  /* 0x00000007ff057290 */ /* 0x000ff200087fe4ff */
[----:B------:R2:W-:Y:S01]  /*8580*/  UTMASTG.5D.IM2COL [UR8], [UR4] ;  /* 0x00000008040073b5 */ /* 0x0005e20008060000 */
[----:B------:R0:W-:Y:S01]  /*8590*/  UTMACMDFLUSH ;  /* 0x00000000000079b7 */ /* 0x0001e20000000000 */
[----:B--2---:R-:W-:Y:S04]  /*85a0*/  DEPBAR.LE SB0, 0x1 ;  /* 0x000080400000791a */ /* 0x004fe80000000000 */
.L_x_120:
[----:B------:R-:W-:Y:S05]  /*85b0*/  BSYNC.RECONVERGENT B0 ;  /* 0x0000000000007941 */ /* 0x000fea0003800200 */
.L_x_119:
        /* <DEDUP_REMOVED lines=8> */
[----:B--2---:R-:W-:Y:S06]  /*8640*/  @!P0 BRA `(.L_x_122) ;  /* 0x0000000000488947 */ /* 0x004fec0003800000 */
[----:B------:R-:W-:Y:S01]  /*8650*/  ISETP.NE.U32.AND P0, PT, R89, 0x1, PT ;  /* 0x000000015900780c */ /* 0x000fe20003f05070 */
[----:B------:R-:W-:Y:S01]  /*8660*/  BSSY B0, `(.L_x_123) ;  /* 0x0000009000007945 */ /* 0x000fe20003800000 */
[----:B------:R-:W-:Y:S11]  /*8670*/  ISETP.NE.AND P1, PT, R88, RZ, PT ;  /* 0x000000ff5800720c */ /* 0x000ff60003f25270 */
[----:B------:R-:W-:Y:S05]  /*8680*/  @P0 IMAD R86, R86, 0x2000, R87 ;  /* 0x0000200056560824 */ /* 0x000fea00078e0257 */
[----:B------:R-:W-:Y:S05]  /*8690*/  @P0 IADD3 R0, PT, PT, R86, UR49, RZ ;  /* 0x0000003156000c10 */ /* 0x000fea000fffe0ff */
[----:B------:R-:W-:Y:S01]  /*86a0*/  @P0 IMAD.IADD R91, R91, 0x1, R0 ;  /* 0x000000015b5b0824 */ /* 0x000fe200078e0200 */
[----:B------:R-:W-:Y:S06]  /*86b0*/  @P1 BRA `(.L_x_124) ;  /* 0x00000000000c1947 */ /* 0x000fec0003800000 */
[----:B------:R-:W-:Y:S04]  /*86c0*/  SHF.L.U32 R3, R58, 0x1f, RZ ;  /* 0x0000001f3a037819 */ /* 0x000fe800000006ff */
[----:B------:R-:W2:Y:S02]  /*86d0*/  SYNCS.PHASECHK.TRANS64.TRYWAIT P1, [R2+URZ+0x80], R3 ;  /* 0x00008003020075a7 */ /* 0x000ea400080211ff */
[----:B--2---:R-:W-:Y:S05]  /*86e0*/  @!P1 BRA `(.L_x_125) ;  /* 0x0000001400bc9947 */ /* 0x004fea0003800000 */
.L_x_124:
[----:B------:R-:W-:Y:S05]  /*86f0*/  BSYNC B0 ;  /* 0x0000000000007941 */ /* 0x000fea0003800000 */
.L_x_123:
[C---:B--2---:R-:W-:Y:S01]  /*8700*/  @P0 IADD3 R2, PT, PT, R72.reuse, R0, RZ ;  /* 0x0000000048020210 */ /* 0x044fe20007ffe0ff */
[----:B------:R-:W-:Y:S05]  /*8710*/  @P0 WARPSYNC.ALL ;  /* 0x0000000000000948 */ /* 0x000fea0003800000 */
[----:B------:R2:W3:Y:S01]  /*8720*/  @P0 LDSM.16.M88.4 R44, [R86+UR49+0x400] ;  /* 0x00040031562c083b */ /* 0x0004e20008000200 */
[----:B------:R-:W-:Y:S03]  /*8730*/  @P0 IADD3 R0, PT, PT, R72, R91, RZ ;  /* 0x0000005b48000210 */ /* 0x000fe60007ffe0ff */
[----:B------:R2:W4:Y:S04]  /*8740*/  @P0 LDSM.16.M88.4 R32, [R2+0x400] ;  /* 0x000400000220083b */ /* 0x0005280000000200 */
[----:B------:R2:W1:Y:S04]  /*8750*/  @P0 LDSM.16.M88.4 R36, [R91+0x400] ;  /* 0x000400005b24083b */ /* 0x0004680000000200 */
[----:B------:R2:W1:Y:S02]  /*8760*/  @P0 LDSM.16.M88.4 R40, [R0+0x400] ;  /* 0x000400000028083b */ /* 0x0004640000000200 */
.L_x_122:
[----:B------:R-:W-:Y:S05]  /*8770*/  BSYNC B1 ;  /* 0x0000000000017941 */ /* 0x000fea0003800000 */
.L_x_121:
[----:B--2---:R-:W-:Y:S05]  /*8780*/  VIADD R0, R25, 0x60 ;  /* 0x0000006019007836 */ /* 0x004fea0000000000 */
[----:B------:R-:W-:Y:S04]  /*8790*/  SHF.R.U32.HI R0, RZ, 0x15, R0 ;  /* 0x00000015ff007819 */ /* 0x000fe80000011600 */
[----:B------:R-:W-:Y:S11]  /*87a0*/  LOP3.LUT P0, RZ, R0, 0x3, R62, 0x48, !PT ;  /* 0x0000000300ff7812 */ /* 0x000ff6000780483e */
[----:B------:R-:W-:Y:S02]  /*87b0*/  @!UPT UIADD3 URZ, UPT, UPT, URZ, URZ, URZ ;  /* 0x000000fffffff290 */ /* 0x000fe4000fffe0ff */
[----:B------:R-:W-:Y:S05]  /*87c0*/  @!P0 BRA `(.L_x_126) ;  /* 0x0000000000408947 */ /* 0x000fea0003800000 */
[----:B------:R-:W2:Y:S01]  /*87d0*/  LDCU.64 UR8, c[0x4][0x70] ;  /* 0x01000e00ff0877ac */ /* 0x000ea20008000a00 */
[----:B------:R-:W-:Y:S01]  /*87e0*/  MOV R3, 0x0 ;  /* 0x0000000000037802 */ /* 0x000fe20000000f00 */
[----:B-1----:R-:W-:Y:S02]  /*87f0*/  HFMA2 R12, -RZ, RZ, 0, 5.9604644775390625e-08 ;  /* 0x00000001ff0c7431 */ /* 0x002fe400000001ff */
[----:B------:R-:W-:Y:S02]  /*8800*/  IMAD.MOV.U32 R8, RZ, RZ, 0x192 ;  /* 0x00000192ff087424 */ /* 0x000fe400078e00ff */
[----:B------:R-:W-:Y:S01]  /*8810*/  IMAD.MOV.U32 R13, RZ, RZ, RZ ;  /* 0x000000ffff0d7224 */ /* 0x000fe200078e00ff */
[----:B------:R-:W1:Y:S01]  /*8820*/  LDCU.64 UR6, c[0x4][0x78] ;  /* 0x01000f00ff0677ac */ /* 0x000e620008000a00 */
[----:B------:R-:W3:Y:S01]  /*8830*/  LDC.64 R2, c[0x4][R3] ;  /* 0x0100000003027b82 */ /* 0x000ee20000000a00 */
[----:B------:R-:W5:Y:S01]  /*8840*/  LDCU.64 UR4, c[0x4][0x10] ;  /* 0x01000200ff0477ac */ /* 0x000f620008000a00 */
[----:B--2---:R-:W-:Y:S01]  /*8850*/  MOV R5, UR9 ;  /* 0x0000000900057c02 */ /* 0x004fe20008000f00 */
[----:B------:R-:W-:Y:S01]  /*8860*/  IMAD.U32 R4, RZ, RZ, UR8 ;  /* 0x00000008ff047e24 */ /* 0x000fe2000f8e00ff */
[----:B-1----:R-:W-:Y:S01]  /*8870*/  MOV R7, UR7 ;  /* 0x0000000700077c02 */ /* 0x002fe20008000f00 */
[----:B------:R-:W-:Y:S01]  /*8880*/  IMAD.U32 R6, RZ, RZ, UR6 ;  /* 0x00000006ff067e24 */ /* 0x000fe2000f8e00ff */
[----:B-----5:R-:W-:Y:S01]  /*8890*/  MOV R11, UR5 ;  /* 0x00000005000b7c02 */ /* 0x020fe20008000f00 */
[----:B------:R-:W-:Y:S02]  /*88a0*/  IMAD.U32 R10, RZ, RZ, UR4 ;  /* 0x00000004ff0a7e24 */ /* 0x000fe4000f8e00ff */
[----:B------:R-:W-:Y:S07]  /*88b0*/  LEPC R20, `(.L_x_126) ;  /* 0x000000001014794e */ /* 0x000fee0000000000 */
[----:B---34-:R-:W-:Y:S05]  /*88c0*/  CALL.ABS.NOINC R2 ;  /* 0x0000000002007343 */ /* 0x018fea0003c00000 */
.L_x_126:
[----:B------:R-:W-:Y:S01]  /*88d0*/  ISETP.NE.AND P0, PT, R60, RZ, PT ;  /* 0x000000ff3c00720c */ /* 0x000fe20003f05270 */
[----:B------:R-:W-:Y:S05]  /*88e0*/  WARPSYNC.ALL ;  /* 0x0000000000007948 */ /* 0x000fea0003800000 */
[----:B------:R-:W-:Y:S01]  /*88f0*/  R2UR UR4, R25 ;  /* 0x00000000190472ca */ /* 0x000fe200000e0000 */
[----:B------:R-:W2:Y:S01]  /*8900*/  S2UR UR5, SR_CgaCtaId ;  /* 0x00000000000579c3 */ /* 0x000ea20000008800 */
[----:B---3--:R-:W-:Y:S01]  /*8910*/  LOP3.LUT R20, R44, 0xffffe000, RZ, 0xc0, !PT ;  /* 0xffffe0002c147812 */ /* 0x008fe200078ec0ff */
[----:B------:R-:W-:Y:S01]  /*8920*/  BSSY.RECONVERGENT B0, `(.L_x_127) ;  /* 0x000005e000007945 */ /* 0x000fe20003800200 */
[----:B------:R-:W-:Y:S02]  /*8930*/  LOP3.LUT R21, R45, 0xffffe000, RZ, 0xc0, !PT ;  /* 0xffffe0002d157812 */ /* 0x000fe400078ec0ff */
[----:B------:R-:W-:Y:S02]  /*8940*/  LOP3.LUT R25, R46, 0xffffe000, RZ, 0xc0, !PT ;  /* 0xffffe0002e197812 */ /* 0x000fe400078ec0ff */
[----:B------:R-:W-:Y:S02]  /*8950*/  LOP3.LUT R26, R47, 0xffffe000, RZ, 0xc0, !PT ;  /* 0xffffe0002f1a7812 */ /* 0x000fe400078ec0ff */
[----:B----4-:R-:W-:Y:S02]  /*8960*/  LOP3.LUT R32, R32, 0xffffe000, RZ, 0xc0, !PT ;  /* 0xffffe00020207812 */ /* 0x010fe400078ec0ff */
[----:B------:R-:W-:Y:S01]  /*8970*/  LOP3.LUT R33, R33, 0xffffe000, RZ, 0xc0, !PT ;  /* 0xffffe00021217812 */ /* 0x000fe200078ec0ff */
[----:B-1----:R-:W1:Y:S01]  /*8980*/  LDTM.16dp128bit.x8 R4, tmem[UR4+0x60] ;  /* 0x00006004000479ee */ /* 0x002e620008180000 */
[----:B------:R-:W-:Y:S01]  /*8990*/  R2UR UR4, R84 ;  /* 0x00000000540472ca */ /* 0x000fe200000e0000 */
[----:B------:R-:W-:Y:S01]  /*89a0*/  NOP ;  /* 0x0000000000007918 */ /* 0x000fe20000000000 */
[----:B------:R-:W-:Y:S02]  /*89b0*/  LOP3.LUT R34, R34, 0xffffe000, RZ, 0xc0, !PT ;  /* 0xffffe00022227812 */ /* 0x000fe400078ec0ff */
[----:B------:R-:W-:Y:S02]  /*89c0*/  LOP3.LUT R35, R35, 0xffffe000, RZ, 0xc0, !PT ;  /* 0xffffe00023237812 */ /* 0x000fe400078ec0ff */
[----:B------:R-:W-:Y:S02]  /*89d0*/  LOP3.LUT R36, R36, 0xffffe000, RZ, 0xc0, !PT ;  /* 0xffffe00024247812 */ /* 0x000fe400078ec0ff */
[----:B------:R-:W-:Y:S02]  /*89e0*/  LOP3.LUT R37, R37, 0xffffe000, RZ, 0xc0, !PT ;  /* 0xffffe00025257812 */ /* 0x000fe400078ec0ff */
[----:B------:R-:W-:Y:S02]  /*89f0*/  LOP3.LUT R38, R38, 0xffffe000, RZ, 0xc0, !PT ;  /* 0xffffe00026267812 */ /* 0x000fe400078ec0ff */
[----:B------:R-:W-:Y:S01]  /*8a00*/  LOP3.LUT R39, R39, 0xffffe000, RZ, 0xc0, !PT ;  /* 0xffffe00027277812 */ /* 0x000fe200078ec0ff */
[----:B------:R-:W-:Y:S01]  /*8a10*/  UIADD3 UR4, UPT, UPT, UR4, 0xf0, URZ ;  /* 0x000000f004047890 */ /* 0x000fe2000fffe0ff */
[----:B------:R-:W-:Y:S02]  /*8a20*/  LOP3.LUT R40, R40, 0xffffe000, RZ, 0xc0, !PT ;  /* 0xffffe00028287812 */ /* 0x000fe400078ec0ff */
[----:B------:R-:W-:Y:S02]  /*8a30*/  LOP3.LUT R41, R41, 0xffffe000, RZ, 0xc0, !PT ;  /* 0xffffe00029297812 */ /* 0x000fe400078ec0ff */
[----:B------:R-:W-:Y:S02]  /*8a40*/  LOP3.LUT R42, R42, 0xffffe000, RZ, 0xc0, !PT ;  /* 0xffffe0002a2a7812 */ /* 0x000fe400078ec0ff */
[----:B------:R-:W-:Y:S01]  /*8a50*/  LOP3.LUT R43, R43, 0xffffe000, RZ, 0xc0, !PT ;  /* 0xffffe0002b2b7812 */ /* 0x000fe200078ec0ff */
[C---:B-1----:R-:W-:Y:S01]  /*8a60*/  FMUL R0, R24.reuse, R4 ;  /* 0x0000000418007220 */ /* 0x042fe20000400000 */
[C---:B------:R-:W-:Y:S01]  /*8a70*/  FMUL R2, R24.reuse, R5 ;  /* 0x0000000518027220 */ /* 0x040fe20000400000 */
[C---:B------:R-:W-:Y:S01]  /*8a80*/  FMUL R3, R24.reuse, R6 ;  /* 0x0000000618037220 */ /* 0x040fe20000400000 */
[C---:B------:R-:W-:Y:S01]  /*8a90*/  FMUL R7, R24.reuse, R7 ;  /* 0x0000000718077220 */ /* 0x040fe20000400000 */
[C---:B------:R-:W-:Y:S01]  /*8aa0*/  FFMA R28, R27.reuse, R20, R0 ;  /* 0x000000141b1c7223 */ /* 0x040fe20000000000 */
[C---:B------:R-:W-:Y:S01]  /*8ab0*/  FMUL R4, R24.reuse, R8 ;  /* 0x0000000818047220 */ /* 0x040fe20000400000 */
[C---:B------:R-:W-:Y:S01]  /*8ac0*/  FFMA R29, R27.reuse, R21, R2 ;  /* 0x000000151b1d7223 */ /* 0x040fe20000000002 */
[C---:B------:R-:W-:Y:S01]  /*8ad0*/  FMUL R5, R24.reuse, R9 ;  /* 0x0000000918057220 */ /* 0x040fe20000400000 */
[C---:B------:R-:W-:Y:S01]  /*8ae0*/  FFMA R30, R27.reuse, R25, R3 ;  /* 0x000000191b1e7223 */ /* 0x040fe20000000003 */
[----:B------:R-:W-:Y:S01]  /*8af0*/  F2FP.TF32.F32.PACK_B R28, R28 ;  /* 0x0000001cff1c723e */ /* 0x000fe200024050ff */
[C---:B------:R-:W-:Y:S01]  /*8b00*/  FMUL R6, R24.reuse, R10 ;  /* 0x0000000a18067220 */ /* 0x040fe20000400000 */
[----:B------:R-:W-:Y:S01]  /*8b10*/  F2FP.TF32.F32.PACK_B R29, R29 ;  /* 0x0000001dff1d723e */ /* 0x000fe200024050ff */
[C---:B------:R-:W-:Y:S01]  /*8b20*/  FFMA R31, R27.reuse, R26, R7 ;  /* 0x0000001a1b1f7223 */ /* 0x040fe20000000007 */
[C---:B------:R-:W-:Y:S01]  /*8b30*/  FMUL R11, R24.reuse, R11 ;  /* 0x0000000b180b7220 */ /* 0x040fe20000400000 */
[----:B--2---:R-:W-:Y:S01]  /*8b40*/  UPRMT UR4, UR5, 0x654, UR4 ;  /* 0x0000065405047896 */ /* 0x004fe20008000004 */
[C---:B------:R-:W-:Y:S01]  /*8b50*/  FFMA R4, R27.reuse, R32, R4 ;  /* 0x000000201b047223 */ /* 0x040fe20000000004 */
[C---:B------:R-:W-:Y:S01]  /*8b60*/  FMUL R8, R24.reuse, R12 ;  /* 0x0000000c18087220 */ /* 0x040fe20000400000 */
[C---:B------:R-:W-:Y:S01]  /*8b70*/  FFMA R5, R27.reuse, R33, R5 ;  /* 0x000000211b057223 */ /* 0x040fe20000000005 */
[C---:B------:R-:W-:Y:S01]  /*8b80*/  FMUL R9, R24.reuse, R13 ;  /* 0x0000000d18097220 */ /* 0x040fe20000400000 */
[C---:B------:R-:W-:Y:S01]  /*8b90*/  FFMA R6, R27.reuse, R34, R6 ;  /* 0x000000221b067223 */ /* 0x040fe20000000006 */
[C---:B------:R-:W-:Y:S01]  /*8ba0*/  FMUL R10, R24.reuse, R14 ;  /* 0x0000000e180a7220 */ /* 0x040fe20000400000 */
[C---:B------:R-:W-:Y:S01]  /*8bb0*/  FFMA R7, R27.reuse, R35, R11 ;  /* 0x000000231b077223 */ /* 0x040fe2000000000b */
[C---:B------:R-:W-:Y:S01]  /*8bc0*/  FMUL R15, R24.reuse, R15 ;  /* 0x0000000f180f7220 */ /* 0x040fe20000400000 */
[----:B------:R-:W-:Y:S01]  /*8bd0*/  F2FP.TF32.F32.PACK_B R30, R30 ;  /* 0x0000001eff1e723e */ /* 0x000fe200024050ff */
[C---:B------:R-:W-:Y:S01]  /*8be0*/  FFMA R8, R27.reuse, R36, R8 ;  /* 0x000000241b087223 */ /* 0x040fe20000000008 */
[----:B------:R-:W-:Y:S01]  /*8bf0*/  F2FP.TF32.F32.PACK_B R31, R31 ;  /* 0x0000001fff1f723e */ /* 0x000fe200024050ff */
[C---:B------:R-:W-:Y:S01]  /*8c00*/  FMUL R12, R24.reuse, R16 ;  /* 0x00000010180c7220 */ /* 0x040fe20000400000 */
[C---:B------:R-:W-:Y:S01]  /*8c10*/  FFMA R9, R27.reuse, R37, R9 ;  /* 0x000000251b097223 */ /* 0x040fe20000000009 */
[C---:B------:R-:W-:Y:S01]  /*8c20*/  FMUL R13, R24.reuse, R17 ;  /* 0x00000011180d7220 */ /* 0x040fe20000400000 */
[C---:B------:R-:W-:Y:S01]  /*8c30*/  FFMA R10, R27.reuse, R38, R10 ;  /* 0x000000261b0a7223 */ /* 0x040fe2000000000a */
[C---:B------:R-:W-:Y:S01]  /*8c40*/  FMUL R14, R24.reuse, R18 ;  /* 0x00000012180e7220 */ /* 0x040fe20000400000 */
[C---:B------:R-:W-:Y:S01]  /*8c50*/  FFMA R11, R27.reuse, R39, R15 ;  /* 0x000000271b0b7223 */ /* 0x040fe2000000000f */
[----:B------:R-:W-:Y:S01]  /*8c60*/  FMUL R19, R24, R19 ;  /* 0x0000001318137220 */ /* 0x000fe20000400000 */
[----:B------:R-:W-:Y:S01]  /*8c70*/  F2FP.TF32.F32.PACK_B R4, R4 ;  /* 0x00000004ff04723e */ /* 0x000fe200024050ff */
[C---:B------:R-:W-:Y:S01]  /*8c80*/  FFMA R12, R27.reuse, R40, R12 ;  /* 0x000000281b0c7223 */ /* 0x040fe2000000000c */
[----:B------:R-:W-:Y:S01]  /*8c90*/  F2FP.TF32.F32.PACK_B R5, R5 ;  /* 0x00000005ff05723e */ /* 0x000fe200024050ff */
[----:B------:R-:W-:Y:S01]  /*8ca0*/  SYNCS.ARRIVE.TRANS64.RED.A1T0 RZ, [UR4], RZ ;  /* 0x000000ffffff79a7 */ /* 0x000fe20008100404 */
[----:B------:R1:W-:Y:S01]  /*8cb0*/  STSM.16.M88.4 [R82+0x6400], R28 ;  /* 0x0064001c52007844 */ /* 0x0003e20000000200 */
[----:B------:R-:W-:Y:S01]  /*8cc0*/  F2FP.TF32.F32.PACK_B R6, R6 ;  /* 0x00000006ff06723e */ /* 0x000fe200024050ff */
[C---:B------:R-:W-:Y:S01]  /*8cd0*/  FFMA R13, R27.reuse, R41, R13 ;  /* 0x000000291b0d7223 */ /* 0x040fe2000000000d */
[----:B------:R-:W-:Y:S01]  /*8ce0*/  F2FP.TF32.F32.PACK_B R7, R7 ;  /* 0x00000007ff07723e */ /* 0x000fe200024050ff */
[C---:B------:R-:W-:Y:S01]  /*8cf0*/  FFMA R14, R27.reuse, R42, R14 ;  /* 0x0000002a1b0e7223 */ /* 0x040fe2000000000e */
[----:B------:R-:W-:Y:S01]  /*8d00*/  FFMA R15, R27, R43, R19 ;  /* 0x0000002b1b0f7223 */ /* 0x000fe20000000013 */
[----:B------:R-:W-:Y:S02]  /*8d10*/  F2FP.TF32.F32.PACK_B R8, R8 ;  /* 0x00000008ff08723e */ /* 0x000fe400024050ff */
[----:B------:R1:W-:Y:S01]  /*8d20*/  STSM.16.M88.4 [R81+0x6400], R4 ;  /* 0x0064000451007844 */ /* 0x0003e20000000200 */
[----:B------:R-:W-:Y:S02]  /*8d30*/  F2FP.TF32.F32.PACK_B R9, R9 ;  /* 0x00000009ff09723e */ /* 0x000fe400024050ff */
[----:B------:R-:W-:Y:S02]  /*8d40*/  F2FP.TF32.F32.PACK_B R10, R10 ;  /* 0x0000000aff0a723e */ /* 0x000fe400024050ff */
[----:B------:R-:W-:Y:S02]  /*8d50*/  F2FP.TF32.F32.PACK_B R11, R11 ;  /* 0x0000000bff0b723e */ /* 0x000fe400024050ff */
[----:B------:R-:W-:Y:S02]  /*8d60*/  F2FP.TF32.F32.PACK_B R12, R12 ;  /* 0x0000000cff0c723e */ /* 0x000fe400024050ff */
[----:B------:R-:W-:Y:S01]  /*8d70*/  F2FP.TF32.F32.PACK_B R13, R13 ;  /* 0x0000000dff0d723e */ /* 0x000fe200024050ff */
[----:B------:R1:W-:Y:S01]  /*8d80*/  STSM.16.M88.4 [R83+0x6000], R8 ;  /* 0x0060000853007844 */ /* 0x0003e20000000200 */
[----:B------:R-:W-:Y:S02]  /*8d90*/  F2FP.TF32.F32.PACK_B R14, R14 ;  /* 0x0000000eff0e723e */ /* 0x000fe400024050ff */
[----:B------:R-:W-:Y:S05]  /*8da0*/  F2FP.TF32.F32.PACK_B R15, R15 ;  /* 0x0000000fff0f723e */ /* 0x000fea00024050ff */
[----:B------:R1:W-:Y:S01]  /*8db0*/  STSM.16.M88.4 [R85+0x6000], R12 ;  /* 0x0060000c55007844 */ /* 0x0003e20000000200 */
        /* <DEDUP_REMOVED lines=20> */
.L_x_128:
[----:B------:R-:W-:Y:S05]  /*8f00*/  BSYNC.RECONVERGENT B0 ;  /* 0x0000000000007941 */ /* 0x000fea0003800200 */
.L_x_127:
[----:B------:R-:W-:Y:S01]  /*8f10*/  BAR.SYNC.DEFER_BLOCKING 0x1, 0x80 ;  /* 0x0042000000007b1d */ /* 0x000fe20000010000 */
[----:B------:R-:W-:Y:S01]  /*8f20*/  UISETP.NE.AND UP0, UPT, UR53, -0x4, UPT ;  /* 0xfffffffc3500788c */ /* 0x000fe2000bf05270 */
[----:B------:R-:W-:Y:S08]  /*8f30*/  IADD3 R22, PT, PT, R22, 0x1, RZ ;  /* 0x0000000116167810 */ /* 0x000ff00007ffe0ff */
[----:B------:R-:W-:Y:S05]  /*8f40*/  BRA.U !UP0, `(.L_x_129) ;  /* 0x0000000108287547 */ /* 0x000fea000b800000 */
[----:B------:R-:W-:Y:S01]  /*8f50*/  ISETP.NE.AND P0, PT, R80, RZ, PT ;  /* 0x000000ff5000720c */ /* 0x000fe20003f05270 */
[----:B------:R-:W-:Y:S01]  /*8f60*/  IMAD.U32 R0, RZ, RZ, UR50 ;  /* 0x00000032ff007e24 */ /* 0x000fe2000f8e00ff */
[----:B------:R-:W-:Y:S02]  /*8f70*/  UIADD3 UR4, UPT, UPT, UR50, 0x1, URZ ;  /* 0x0000000132047890 */ /* 0x000fe4000fffe0ff */
[----:B------:R-:W-:Y:S02]  /*8f80*/  ISETP.NE.U32.OR P0, PT, R79, 0x1, !P0 ;  /* 0x000000014f00780c */ /* 0x000fe40004705470 */
[----:B------:R-:W-:Y:S04]  /*8f90*/  UISETP.NE.AND UP0, UPT, UR4, 0x4, UPT ;  /* 0x000000040400788c */ /* 0x000fe8000bf05270 */
[----:B------:R-:W-:Y:S07]  /*8fa0*/  USEL UR50, UR4, URZ, UP0 ;  /* 0x000000ff04327287 */ /* 0x000fee0008000000 */
[----:B------:R-:W-:Y:S05]  /*8fb0*/  @P0 LEA R0, R0, UR49, 0x3 ;  /* 0x0000003100000c11 */ /* 0x000fea000f8e18ff */
[----:B------:R-:W-:Y:S05]  /*8fc0*/  @P0 VIADD R0, R0, 0xa0 ;  /* 0x000000a000000836 */ /* 0x000fea0000000000 */
[----:B------:R-:W-:Y:S04]  /*8fd0*/  @P0 PRMT R0, R90, 0x654, R0 ;  /* 0x000006545a000816 */ /* 0x000fe80000000000 */
[----:B------:R2:W-:Y:S03]  /*8fe0*/  @P0 SYNCS.ARRIVE.TRANS64.RED.A1T0 RZ, [R0+URZ], RZ ;  /* 0x000000ff00ff09a7 */ /* 0x0005e600081004ff */
.L_x_129:
[----:B------:R-:W-:Y:S01]  /*8ff0*/  R2UR UR5, R69 ;  /* 0x00000000450572ca */ /* 0x000fe200000e0000 */
[----:B------:R-:W-:Y:S01]  /*9000*/  UIADD3 UR53, UPT, UPT, UR53, 0x4, URZ ;  /* 0x0000000435357890 */ /* 0x000fe2000fffe0ff */
[----:B------:R-:W-:Y:S01]  /*9010*/  R2UR UR4, R70 ;  /* 0x00000000460472ca */ /* 0x000fe200000e0000 */
[----:B------:R-:W-:Y:S01]  /*9020*/  UMOV UR51, UR62 ;  /* 0x0000003e00337c82 */ /* 0x000fe20008000000 */
[----:B------:R-:W-:Y:S02]  /*9030*/  LOP3.LUT P0, RZ, R54, 0x1, RZ, 0xc0, !PT ;  /* 0x0000000136ff7812 */ /* 0x000fe4000780c0ff */
[----:B------:R-:W-:Y:S02]  /*9040*/  ISETP.NE.AND P1, PT, R22, 0x2, PT ;  /* 0x000000021600780c */ /* 0x000fe40003f25270 */
[----:B------:R-:W-:Y:S02]  /*9050*/  LOP3.LUT R56, R56, 0x1, RZ, 0x3c, !PT ;  /* 0x0000000138387812 */ /* 0x000fe400078e3cff */
[----:B--2---:R-:W-:Y:S02]  /*9060*/  SEL R0, RZ, 0x1, P1 ;  /* 0x00000001ff007807 */ /* 0x004fe40000800000 */
[----:B------:R-:W-:Y:S01]  /*9070*/  SEL R22, R22, RZ, P1 ;  /* 0x000000ff16167207 */ /* 0x000fe20000800000 */
[----:B------:R-:W-:Y:S01]  /*9080*/  UIADD3 UR21, UPT, UPT, UR36, UR5, URZ ;  /* 0x0000000524157290 */ /* 0x000fe2000fffe0ff */
[----:B------:R-:W-:Y:S01]  /*9090*/  LOP3.LUT R57, R57, R0, RZ, 0x3c, !PT ;  /* 0x0000000039397212 */ /* 0x000fe200078e3cff */
[----:B------:R-:W-:Y:S02]  /*90a0*/  UIADD3 UR52, UPT, UPT, UR37, UR4, URZ ;  /* 0x0000000425347290 */ /* 0x000fe4000fffe0ff */
[----:B------:R-:W-:Y:S10]  /*90b0*/  @P0 BRA `(.L_x_130) ;  /* 0xffffffc8002c0947 */ /* 0x000ff4000383ffff */
[----:B------:R-:W-:-:S09]  /*90c0*/  UISETP.NE.AND UP0, UPT, UR63, URZ, UPT ;  /* 0x000000ff3f00728c */ /* 0x000fd2000bf05270 */
[----:B------:R-:W-:Y:S05]  /*90d0*/  BRA.U !UP0, `(.L_x_131) ;  /* 0x0000000108487547 */ /* 0x000fea000b800000 */
[----:B------:R-:W2:Y:S02]  /*90e0*/  LDCU.64 UR4, c[0x0][0x990] ;  /* 0x00013200ff0477ac */ /* 0x000ea40008000a00 */
[----:B--2---:R-:W-:-:S04]  /*90f0*/  UISETP.NE.U32.AND UP0, UPT, UR4, URZ, UPT ;  /* 0x000000ff0400728c */ /* 0x004fc8000bf05070 */
[----:B------:R-:W-:-:S09]  /*9100*/  UISETP.NE.AND.EX UP0, UPT, UR5, URZ, UPT, UP0 ;  /* 0x000000ff0500728c */ /* 0x000fd2000bf05300 */
[----:B------:R-:W-:Y:S05]  /*9110*/  BRA.U UP0, `(.L_x_132) ;  /* 0x00000001000c7547 */ /* 0x000fea000b800000 */
[----:B------:R-:W-:-:S13]  /*9120*/  FSETP.NEU.AND P0, PT, R27, RZ, PT ;  /* 0x000000ff1b00720b */ /* 0x000fda0003f0d000 */
[----:B------:R-:W-:Y:S05]  /*9130*/  @!P0 EXIT ;  /* 0x000000000000894d */ /* 0x000fea0003800000 */
[----:B------:R-:W-:Y:S05]  /*9140*/  BRA `(.L_x_131) ;  /* 0x00000000002c7947 */ /* 0x000fea0003800000 */
.L_x_132:
[----:B------:R-:W-:Y:S01]  /*9150*/  ISETP.NE.AND P0, PT, R78, RZ, PT ;  /* 0x000000ff4e00720c */ /* 0x000fe20003f05270 */
[----:B------:R-:W-:-:S12]  /*9160*/  BSSY.RECONVERGENT B0, `(.L_x_131) ;  /* 0x0000009000007945 */ /* 0x000fd80003800200 */
[----:B------:R-:W-:Y:S05]  /*9170*/  @P0 BRA `(.L_x_133) ;  /* 0x0000000000140947 */ /* 0x000fea0003800000 */
[----:B------:R-:W2:Y:S02]  /*9180*/  LDCU.64 UR4, c[0x0][0x988] ;  /* 0x00013100ff0477ac */ /* 0x000ea40008000a00 */
[----:B--2---:R-:W-:-:S04]  /*9190*/  ISETP.NE.U32.AND P0, PT, RZ, UR4, PT ;  /* 0x00000004ff007c0c */ /* 0x004fc8000bf05070 */
[----:B------:R-:W-:-:S13]  /*91a0*/  ISETP.NE.AND.EX P0, PT, RZ, UR5, PT, P0 ;  /* 0x00000005ff007c0c */ /* 0x000fda000bf05300 */
[----:B------:R-:W-:Y:S05]  /*91b0*/  @!P0 EXIT ;  /* 0x000000000000894d */ /* 0x000fea0003800000 */
[----:B------:R-:W-:Y:S05]  /*91c0*/  BRA `(.L_x_134) ;  /* 0x0000000000087947 */ /* 0x000fea0003800000 */
.L_x_133:
[----:B------:R-:W-:-:S13]  /*91d0*/  FSETP.NEU.AND P0, PT, R27, RZ, PT ;  /* 0x000000ff1b00720b */ /* 0x000fda0003f0d000 */
[----:B------:R-:W-:Y:S05]  /*91e0*/  @!P0 EXIT ;  /* 0x000000000000894d */ /* 0x000fea0003800000 */
.L_x_134:
[----:B------:R-:W-:Y:S05]  /*91f0*/  BSYNC.RECONVERGENT B0 ;  /* 0x0000000000007941 */ /* 0x000fea0003800200 */
.L_x_131:
[----:B------:R-:W2:Y:S01]  /*9200*/  S2UR UR5, SR_CgaCtaId ;  /* 0x00000000000579c3 */ /* 0x000ea20000008800 */
[----:B------:R-:W-:Y:S01]  /*9210*/  ULEA UR4, UR50, UR49, 0x3 ;  /* 0x0000003132047291 */ /* 0x000fe2000f8e18ff */
[----:B------:R-:W-:-:S04]  /*9220*/  DEPBAR.LE SB0, 0x0 ;  /* 0x000080000000791a */ /* 0x000fc80000000000 */
[----:B------:R-:W-:-:S04]  /*9230*/  UIADD3 UR4, UPT, UPT, UR4, 0xa0, URZ ;  /* 0x000000a004047890 */ /* 0x000fc8000fffe0ff */
[----:B--2---:R-:W-:-:S09]  /*9240*/  UPRMT UR4, UR5, 0x654, UR4 ;  /* 0x0000065405047896 */ /* 0x004fd20008000004 */
[----:B------:R-:W-:Y:S01]  /*9250*/  SYNCS.ARRIVE.TRANS64.RED.A1T0 RZ, [UR4], RZ ;  /* 0x000000ffffff79a7 */ /* 0x000fe20008100404 */
[----:B------:R-:W-:Y:S05]  /*9260*/  EXIT ;  /* 0x000000000000794d */ /* 0x000fea0003800000 */
.L_x_25:
[----:B------:R-:W-:Y:S07]  /*9270*/  MOV R0, UR9 ;  /* 0x0000000900007c02 */ /* 0x000fee0008000f00 */
.L_x_135:
[----:B--2---:R2:W3:Y:S02]  /*9280*/  SYNCS.PHASECHK.TRANS64.TRYWAIT P0, [R0+URZ+0x40], R5 ;  /* 0x00004005000075a7 */ /* 0x0044e400080011ff */
[----:B---3--:R-:W-:Y:S05]  /*9290*/  @!P0 NANOSLEEP.SYNCS 0x989680 ;  /* 0x009896800000895d */ /* 0x008fea0003900000 */
[----:B------:R-:W3:Y:S02]  /*92a0*/  @!P0 SYNCS.PHASECHK.TRANS64 P0, [R0+URZ+0x40], R5 ;  /* 0x00004005000085a7 */ /* 0x000ee400080010ff */
[----:B---3--:R-:W-:Y:S05]  /*92b0*/  @!P0 BRA `(.L_x_135) ;  /* 0xfffffffc00f08947 */ /* 0x008fea000383ffff */
[----:B------:R-:W-:Y:S05]  /*92c0*/  BRA `(.L_x_24) ;  /* 0xffffff8800307947 */ /* 0x000fea000383ffff */
.L_x_32:
[----:B------:R-:W-:Y:S07]  /*92d0*/  MOV R0, UR9 ;  /* 0x0000000900007c02 */ /* 0x000fee0008000f00 */
.L_x_136:
[----:B-1----:R1:W2:Y:S02]  /*92e0*/  SYNCS.PHASECHK.TRANS64.TRYWAIT P0, [R0+URZ+0x40], R5 ;  /* 0x00004005000075a7 */ /* 0x0022a400080011ff */
[----:B--2---:R-:W-:Y:S05]  /*92f0*/  @!P0 NANOSLEEP.SYNCS 0x989680 ;  /* 0x009896800000895d */ /* 0x004fea0003900000 */
[----:B------:R-:W2:Y:S02]  /*9300*/  @!P0 SYNCS.PHASECHK.TRANS64 P0, [R0+URZ+0x40], R5 ;  /* 0x00004005000085a7 */ /* 0x000ea400080010ff */
[----:B--2---:R-:W-:Y:S05]  /*9310*/  @!P0 BRA `(.L_x_136) ;  /* 0xfffffffc00f08947 */ /* 0x004fea000383ffff */
[----:B------:R-:W-:Y:S05]  /*9320*/  BRA `(.L_x_31) ;  /* 0xffffff8c00c87947 */ /* 0x000fea000383ffff */
.L_x_37:
[----:B-1----:R-:W-:-:S07]  /*9330*/  MOV R0, UR29 ;  /* 0x0000001d00007c02 */ /* 0x002fce0008000f00 */
.L_x_137:
[----:B-1----:R1:W2:Y:S02]  /*9340*/  SYNCS.PHASECHK.TRANS64.TRYWAIT P0, [R0+URZ+0xd0], R4 ;  /* 0x0000d004000075a7 */ /* 0x0022a400080011ff */
[----:B--2---:R-:W-:Y:S05]  /*9350*/  @!P0 NANOSLEEP.SYNCS 0x989680 ;  /* 0x009896800000895d */ /* 0x004fea0003900000 */
[----:B------:R-:W2:Y:S02]  /*9360*/  @!P0 SYNCS.PHASECHK.TRANS64 P0, [R0+URZ+0xd0], R4 ;  /* 0x0000d004000085a7 */ /* 0x000ea400080010ff */
[----:B--2---:R-:W-:Y:S05]  /*9370*/  @!P0 BRA `(.L_x_137) ;  /* 0xfffffffc00f08947 */ /* 0x004fea000383ffff */
[----:B------:R-:W-:Y:S05]  /*9380*/  BRA `(.L_x_138) ;  /* 0xffffff9000a47947 */ /* 0x000fea000383ffff */
.L_x_41:
[----:B------:R-:W-:-:S07]  /*9390*/  MOV R0, UR4 ;  /* 0x0000000400007c02 */ /* 0x000fce0008000f00 */
.L_x_139:
[----:B-1----:R1:W2:Y:S02]  /*93a0*/  SYNCS.PHASECHK.TRANS64.TRYWAIT P0, [R0+URZ], R2 ;  /* 0x00000002000075a7 */ /* 0x0022a400080011ff */
[----:B--2---:R-:W-:Y:S05]  /*93b0*/  @!P0 NANOSLEEP.SYNCS 0x989680 ;  /* 0x009896800000895d */ /* 0x004fea0003900000 */
[----:B------:R-:W2:Y:S02]  /*93c0*/  @!P0 SYNCS.PHASECHK.TRANS64 P0, [R0+URZ], R2 ;  /* 0x00000002000085a7 */ /* 0x000ea400080010ff */
[----:B--2---:R-:W-:Y:S05]  /*93d0*/  @!P0 BRA `(.L_x_139) ;  /* 0xfffffffc00f08947 */ /* 0x004fea000383ffff */
[----:B------:R-:W-:Y:S05]  /*93e0*/  BRA `(.L_x_140) ;  /* 0xffffff9800387947 */ /* 0x000fea000383ffff */
.L_x_42:
[----:B------:R-:W-:-:S07]  /*93f0*/  MOV R0, UR5 ;  /* 0x0000000500007c02 */ /* 0x000fce0008000f00 */
.L_x_141:
[----:B-1----:R1:W2:Y:S02]  /*9400*/  SYNCS.PHASECHK.TRANS64.TRYWAIT P0, [R0+URZ], R3 ;  /* 0x00000003000075a7 */ /* 0x0022a400080011ff */
[----:B--2---:R-:W-:Y:S05]  /*9410*/  @!P0 NANOSLEEP.SYNCS 0x989680 ;  /* 0x009896800000895d */ /* 0x004fea0003900000 */
[----:B------:R-:W2:Y:S02]  /*9420*/  @!P0 SYNCS.PHASECHK.TRANS64 P0, [R0+URZ], R3 ;  /* 0x00000003000085a7 */ /* 0x000ea400080010ff */
[----:B--2---:R-:W-:Y:S05]  /*9430*/  @!P0 BRA `(.L_x_141) ;  /* 0xfffffffc00f08947 */ /* 0x004fea000383ffff */
[----:B------:R-:W-:Y:S05]  /*9440*/  BRA `(.L_x_142) ;  /* 0xffffff9800447947 */ /* 0x000fea000383ffff */
.L_x_43:
[----:B------:R-:W-:-:S07]  /*9450*/  MOV R0, UR5 ;  /* 0x0000000500007c02 */ /* 0x000fce0008000f00 */
.L_x_143:
[----:B-1----:R1:W2:Y:S02]  /*9460*/  SYNCS.PHASECHK.TRANS64.TRYWAIT P0, [R0+URZ], R3 ;  /* 0x00000003000075a7 */ /* 0x0022a400080011ff */
[----:B--2---:R-:W-:Y:S05]  /*9470*/  @!P0 NANOSLEEP.SYNCS 0x989680 ;  /* 0x009896800000895d */ /* 0x004fea0003900000 */
[----:B------:R-:W2:Y:S02]  /*9480*/  @!P0 SYNCS.PHASECHK.TRANS64 P0, [R0+URZ], R3 ;  /* 0x00000003000085a7 */ /* 0x000ea400080010ff */
[----:B--2---:R-:W-:Y:S05]  /*9490*/  @!P0 BRA `(.L_x_143) ;  /* 0xfffffffc00f08947 */ /* 0x004fea000383ffff */
[----:B------:R-:W-:Y:S05]  /*94a0*/  BRA `(.L_x_144) ;  /* 0xffffff9800507947 */ /* 0x000fea000383ffff */
.L_x_44:
[----:B------:R-:W-:-:S07]  /*94b0*/  MOV R0, UR5 ;  /* 0x0000000500007c02 */ /* 0x000fce0008000f00 */
.L_x_145:
[----:B-1----:R1:W2:Y:S02]  /*94c0*/  SYNCS.PHASECHK.TRANS64.TRYWAIT P0, [R0+URZ], R3 ;  /* 0x00000003000075a7 */ /* 0x0022a400080011ff */
[----:B--2---:R-:W-:Y:S05]  /*94d0*/  @!P0 NANOSLEEP.SYNCS 0x989680 ;  /* 0x009896800000895d */ /* 0x004fea0003900000 */
[----:B------:R-:W2:Y:S02]  /*94e0*/  @!P0 SYNCS.PHASECHK.TRANS64 P0, [R0+URZ], R3 ;  /* 0x00000003000085a7 */ /* 0x000ea400080010ff */
[----:B--2---:R-:W-:Y:S05]  /*94f0*/  @!P0 BRA `(.L_x_145) ;  /* 0xfffffffc00f08947 */ /* 0x004fea000383ffff */
[----:B------:R-:W-:Y:S05]  /*9500*/  BRA `(.L_x_146) ;  /* 0xffffff98005c7947 */ /* 0x000fea000383ffff */
.L_x_45:
[----:B------:R-:W-:-:S07]  /*9510*/  MOV R0, UR5 ;  /* 0x0000000500007c02 */ /* 0x000fce0008000f00 */
.L_x_147:
[----:B-1----:R1:W2:Y:S02]  /*9520*/  SYNCS.PHASECHK.TRANS64.TRYWAIT P0, [R0+URZ], R3 ;  /* 0x00000003000075a7 */ /* 0x0022a400080011ff */
[----:B--2---:R-:W-:Y:S05]  /*9530*/  @!P0 NANOSLEEP.SYNCS 0x989680 ;  /* 0x009896800000895d */ /* 0x004fea0003900000 */
[----:B------:R-:W2:Y:S02]  /*9540*/  @!P0 SYNCS.PHASECHK.TRANS64 P0, [R0+URZ], R3 ;  /* 0x00000003000085a7 */ /* 0x000ea400080010ff */
[----:B--2---:R-:W-:Y:S05]  /*9550*/  @!P0 BRA `(.L_x_147) ;  /* 0xfffffffc00f08947 */ /* 0x004fea000383ffff */
[----:B------:R-:W-:Y:S05]  /*9560*/  BRA `(.L_x_148) ;  /* 0xffffff9800687947 */ /* 0x000fea000383ffff */
.L_x_46:
[----:B------:R-:W-:-:S07]  /*9570*/  MOV R0, UR5 ;  /* 0x0000000500007c02 */ /* 0x000fce0008000f00 */
.L_x_149:
[----:B-1----:R1:W2:Y:S02]  /*9580*/  SYNCS.PHASECHK.TRANS64.TRYWAIT P0, [R0+URZ], R3 ;  /* 0x00000003000075a7 */ /* 0x0022a400080011ff */
[----:B--2---:R-:W-:Y:S05]  /*9590*/  @!P0 NANOSLEEP.SYNCS 0x989680 ;  /* 0x009896800000895d */ /* 0x004fea0003900000 */
[----:B------:R-:W2:Y:S02]  /*95a0*/  @!P0 SYNCS.PHASECHK.TRANS64 P0, [R0+URZ], R3 ;  /* 0x00000003000085a7 */ /* 0x000ea400080010ff */
[----:B--2---:R-:W-:Y:S05]  /*95b0*/  @!P0 BRA `(.L_x_149) ;  /* 0xfffffffc00f08947 */ /* 0x004fea000383ffff */
[----:B------:R-:W-:Y:S05]  /*95c0*/  BRA `(.L_x_150) ;  /* 0xffffff9800747947 */ /* 0x000fea000383ffff */
.L_x_47:
[----:B------:R-:W-:-:S07]  /*95d0*/  MOV R0, UR5 ;  /* 0x0000000500007c02 */ /* 0x000fce0008000f00 */
.L_x_151:
[----:B-1----:R1:W2:Y:S02]  /*95e0*/  SYNCS.PHASECHK.TRANS64.TRYWAIT P0, [R0+URZ], R3 ;  /* 0x00000003000075a7 */ /* 0x0022a400080011ff */
[----:B--2---:R-:W-:Y:S05]  /*95f0*/  @!P0 NANOSLEEP.SYNCS 0x989680 ;  /* 0x009896800000895d */ /* 0x004fea0003900000 */
[----:B------:R-:W2:Y:S02]  /*9600*/  @!P0 SYNCS.PHASECHK.TRANS64 P0, [R0+URZ], R3 ;  /* 0x00000003000085a7 */ /* 0x000ea400080010ff */
[----:B--2---:R-:W-:Y:S05]  /*9610*/  @!P0 BRA `(.L_x_151) ;  /* 0xfffffffc00f08947 */ /* 0x004fea000383ffff */
[----:B------:R-:W-:Y:S05]  /*9620*/  BRA `(.L_x_152) ;  /* 0xffffff9800807947 */ /* 0x000fea000383ffff */
.L_x_50:
[----:B------:R-:W-:-:S07]  /*9630*/  MOV R4, UR4 ;  /* 0x0000000400047c02 */ /* 0x000fce0008000f00 */
.L_x_153:
[----:B--2---:R2:W3:Y:S02]  /*9640*/  SYNCS.PHASECHK.TRANS64.TRYWAIT P1, [R4+URZ+0xd8], R6 ;  /* 0x0000d806040075a7 */ /* 0x0044e400080211ff */
[----:B---3--:R-:W-:Y:S05]  /*9650*/  @!P1 NANOSLEEP.SYNCS 0x989680 ;  /* 0x009896800000995d */ /* 0x008fea0003900000 */
[----:B------:R-:W3:Y:S02]  /*9660*/  @!P1 SYNCS.PHASECHK.TRANS64 P1, [R4+URZ+0xd8], R6 ;  /* 0x0000d806040095a7 */ /* 0x000ee400080210ff */
[----:B---3--:R-:W-:Y:S05]  /*9670*/  @!P1 BRA `(.L_x_153) ;  /* 0xfffffffc00f09947 */ /* 0x008fea000383ffff */
[----:B------:R-:W-:Y:S05]  /*9680*/  BRA `(.L_x_154) ;  /* 0xffffff9800ec7947 */ /* 0x000fea000383ffff */
.L_x_51:
[----:B--2---:R-:W-:-:S07]  /*9690*/  MOV R4, UR4 ;  /* 0x0000000400047c02 */ /* 0x004fce0008000f00 */
.L_x_155:
[----:B--2---:R2:W3:Y:S02]  /*96a0*/  SYNCS.PHASECHK.TRANS64.TRYWAIT P1, [R4+URZ+0xd0], R5 ;  /* 0x0000d005040075a7 */ /* 0x0044e400080211ff */
[----:B---3--:R-:W-:Y:S05]  /*96b0*/  @!P1 NANOSLEEP.SYNCS 0x989680 ;  /* 0x009896800000995d */ /* 0x008fea0003900000 */
[----:B------:R-:W3:Y:S02]  /*96c0*/  @!P1 SYNCS.PHASECHK.TRANS64 P1, [R4+URZ+0xd0], R5 ;  /* 0x0000d005040095a7 */ /* 0x000ee400080210ff */
[----:B---3--:R-:W-:Y:S05]  /*96d0*/  @!P1 BRA `(.L_x_155) ;  /* 0xfffffffc00f09947 */ /* 0x008fea000383ffff */
[----:B------:R-:W-:Y:S05]  /*96e0*/  BRA `(.L_x_156) ;  /* 0xffffff9800f47947 */ /* 0x000fea000383ffff */
.L_x_59:
[----:B------:R-:W-:-:S07]  /*96f0*/  MOV R0, UR20 ;  /* 0x0000001400007c02 */ /* 0x000fce0008000f00 */
.L_x_157:
[----:B-1----:R1:W2:Y:S02]  /*9700*/  SYNCS.PHASECHK.TRANS64.TRYWAIT P0, [R0+URZ+0xd0], R2 ;  /* 0x0000d002000075a7 */ /* 0x0022a400080011ff */
[----:B--2---:R-:W-:Y:S05]  /*9710*/  @!P0 NANOSLEEP.SYNCS 0x989680 ;  /* 0x009896800000895d */ /* 0x004fea0003900000 */
[----:B------:R-:W2:Y:S02]  /*9720*/  @!P0 SYNCS.PHASECHK.TRANS64 P0, [R0+URZ+0xd0], R2 ;  /* 0x0000d002000085a7 */ /* 0x000ea400080010ff */
[----:B--2---:R-:W-:Y:S05]  /*9730*/  @!P0 BRA `(.L_x_157) ;  /* 0xfffffffc00f08947 */ /* 0x004fea000383ffff */
[----:B------:R-:W-:Y:S05]  /*9740*/  BRA `(.L_x_158) ;  /* 0xffffffa000847947 */ /* 0x000fea000383ffff */
.L_x_60:
[----:B------:R-:W-:-:S07]  /*9750*/  MOV R0, UR25 ;  /* 0x0000001900007c02 */ /* 0x000fce0008000f00 */
.L_x_159:
[----:B-1----:R1:W2:Y:S02]  /*9760*/  SYNCS.PHASECHK.TRANS64.TRYWAIT P0, [R0+URZ+0xf0], R2 ;  /* 0x0000f002000075a7 */ /* 0x0022a400080011ff */
[----:B--2---:R-:W-:Y:S05]  /*9770*/  @!P0 NANOSLEEP.SYNCS 0x989680 ;  /* 0x009896800000895d */ /* 0x004fea0003900000 */
[----:B------:R-:W2:Y:S02]  /*9780*/  @!P0 SYNCS.PHASECHK.TRANS64 P0, [R0+URZ+0xf0], R2 ;  /* 0x0000f002000085a7 */ /* 0x000ea400080010ff */
[----:B--2---:R-:W-:Y:S05]  /*9790*/  @!P0 BRA `(.L_x_159) ;  /* 0xfffffffc00f08947 */ /* 0x004fea000383ffff */
[----:B------:R-:W-:Y:S05]  /*97a0*/  BRA `(.L_x_160) ;  /* 0xffffffa0009c7947 */ /* 0x000fea000383ffff */
.L_x_63:
[----:B-1----:R-:W-:Y:S07]  /*97b0*/  MOV R0, UR18 ;  /* 0x0000001200007c02 */ /* 0x002fee0008000f00 */
.L_x_161:
[----:B-1----:R1:W2:Y:S02]  /*97c0*/  SYNCS.PHASECHK.TRANS64.TRYWAIT P0, [R0+URZ], R3 ;  /* 0x00000003000075a7 */ /* 0x0022a400080011ff */
[----:B--2---:R-:W-:Y:S05]  /*97d0*/  @!P0 NANOSLEEP.SYNCS 0x989680 ;  /* 0x009896800000895d */ /* 0x004fea0003900000 */
[----:B------:R-:W2:Y:S02]  /*97e0*/  @!P0 SYNCS.PHASECHK.TRANS64 P0, [R0+URZ], R3 ;  /* 0x00000003000085a7 */ /* 0x000ea400080010ff */
[----:B--2---:R-:W-:Y:S05]  /*97f0*/  @!P0 BRA `(.L_x_161) ;  /* 0xfffffffc00f08947 */ /* 0x004fea000383ffff */
[----:B------:R-:W-:Y:S05]  /*9800*/  BRA `(.L_x_62) ;  /* 0xffffffa000c07947 */ /* 0x000fea000383ffff */
.L_x_66:
[----:B------:R-:W-:-:S07]  /*9810*/  MOV R0, UR4 ;  /* 0x0000000400007c02 */ /* 0x000fce0008000f00 */
.L_x_162:
[----:B-1----:R1:W3:Y:S02]  /*9820*/  SYNCS.PHASECHK.TRANS64.TRYWAIT P0, [R0+URZ], R2 ;  /* 0x00000002000075a7 */ /* 0x0022e400080011ff */
[----:B---3--:R-:W-:Y:S05]  /*9830*/  @!P0 NANOSLEEP.SYNCS 0x989680 ;  /* 0x009896800000895d */ /* 0x008fea0003900000 */
[----:B------:R-:W3:Y:S02]  /*9840*/  @!P0 SYNCS.PHASECHK.TRANS64 P0, [R0+URZ], R2 ;  /* 0x00000002000085a7 */ /* 0x000ee400080010ff */
[----:B---3--:R-:W-:Y:S05]  /*9850*/  @!P0 BRA `(.L_x_162) ;  /* 0xfffffffc00f08947 */ /* 0x008fea000383ffff */
[----:B------:R-:W-:Y:S05]  /*9860*/  BRA `(.L_x_163) ;  /* 0xffffffa400c07947 */ /* 0x000fea000383ffff */
.L_x_67:
[----:B------:R-:W-:-:S07]  /*9870*/  MOV R0, UR4 ;  /* 0x0000000400007c02 */ /* 0x000fce0008000f00 */
.L_x_164:
[----:B-1----:R1:W2:Y:S02]  /*9880*/  SYNCS.PHASECHK.TRANS64.TRYWAIT P0, [R0+URZ], R2 ;  /* 0x00000002000075a7 */ /* 0x0022a400080011ff */
[----:B--2---:R-:W-:Y:S05]  /*9890*/  @!P0 NANOSLEEP.SYNCS 0x989680 ;  /* 0x009896800000895d */ /* 0x004fea0003900000 */
[----:B------:R-:W2:Y:S02]  /*98a0*/  @!P0 SYNCS.PHASECHK.TRANS64 P0, [R0+URZ], R2 ;  /* 0x00000002000085a7 */ /* 0x000ea400080010ff */
[----:B--2---:R-:W-:Y:S05]  /*98b0*/  @!P0 BRA `(.L_x_164) ;  /* 0xfffffffc00f08947 */ /* 0x004fea000383ffff */
[----:B------:R-:W-:Y:S05]  /*98c0*/  BRA `(.L_x_165) ;  /* 0xffffffa400cc7947 */ /* 0x000fea000383ffff */
.L_x_72:
[----:B------:R-:W-:Y:S07]  /*98d0*/  MOV R0, UR20 ;  /* 0x0000001400007c02 */ /* 0x000fee0008000f00 */
.L_x_166:
[----:B-1----:R1:W2:Y:S02]  /*98e0*/  SYNCS.PHASECHK.TRANS64.TRYWAIT P0, [R0+URZ+0xd0], R2 ;  /* 0x0000d002000075a7 */ /* 0x0022a400080011ff */
[----:B--2---:R-:W-:Y:S05]  /*98f0*/  @!P0 NANOSLEEP.SYNCS 0x989680 ;  /* 0x009896800000895d */ /* 0x004fea0003900000 */
[----:B------:R-:W2:Y:S02]  /*9900*/  @!P0 SYNCS.PHASECHK.TRANS64 P0, [R0+URZ+0xd0], R2 ;  /* 0x0000d002000085a7 */ /* 0x000ea400080010ff */
[----:B--2---:R-:W-:Y:S05]  /*9910*/  @!P0 BRA `(.L_x_166) ;  /* 0xfffffffc00f08947 */ /* 0x004fea000383ffff */
[----:B------:R-:W-:Y:S05]  /*9920*/  BRA `(.L_x_167) ;  /* 0xffffffac00247947 */ /* 0x000fea000383ffff */
.L_x_75:
[----:B------:R-:W-:Y:S07]  /*9930*/  MOV R0, UR20 ;  /* 0x0000001400007c02 */ /* 0x000fee0008000f00 */
.L_x_168:
[----:B-1----:R1:W2:Y:S02]  /*9940*/  SYNCS.PHASECHK.TRANS64.TRYWAIT P2, [R0+URZ+0xc8], R2 ;  /* 0x0000c802000075a7 */ /* 0x0022a400080411ff */
[----:B--2---:R-:W-:Y:S05]  /*9950*/  @!P2 NANOSLEEP.SYNCS 0x989680 ;  /* 0x009896800000a95d */ /* 0x004fea0003900000 */
[----:B------:R-:W2:Y:S02]  /*9960*/  @!P2 SYNCS.PHASECHK.TRANS64 P2, [R0+URZ+0xc8], R2 ;  /* 0x0000c8020000a5a7 */ /* 0x000ea400080410ff */
[----:B--2---:R-:W-:Y:S05]  /*9970*/  @!P2 BRA `(.L_x_168) ;  /* 0xfffffffc00f0a947 */ /* 0x004fea000383ffff */
[----:B------:R-:W-:Y:S05]  /*9980*/  BRA `(.L_x_74) ;  /* 0xffffffb0007c7947 */ /* 0x000fea000383ffff */
.L_x_78:
[----:B------:R-:W-:Y:S07]  /*9990*/  MOV R2, UR20 ;  /* 0x0000001400027c02 */ /* 0x000fee0008000f00 */
.L_x_169:
[----:B-1----:R1:W2:Y:S02]  /*99a0*/  SYNCS.PHASECHK.TRANS64.TRYWAIT P1, [R2+URZ+0xa0], R8 ;  /* 0x0000a008020075a7 */ /* 0x0022a400080211ff */
[----:B--2---:R-:W-:Y:S05]  /*99b0*/  @!P1 NANOSLEEP.SYNCS 0x989680 ;  /* 0x009896800000995d */ /* 0x004fea0003900000 */
[----:B------:R-:W2:Y:S02]  /*99c0*/  @!P1 SYNCS.PHASECHK.TRANS64 P1, [R2+URZ+0xa0], R8 ;  /* 0x0000a008020095a7 */ /* 0x000ea400080210ff */
[----:B--2---:R-:W-:Y:S05]  /*99d0*/  @!P1 BRA `(.L_x_169) ;  /* 0xfffffffc00f09947 */ /* 0x004fea000383ffff */
[----:B------:R-:W-:Y:S05]  /*99e0*/  BRA `(.L_x_170) ;  /* 0xffffffb400307947 */ /* 0x000fea000383ffff */
.L_x_79:
[----:B------:R-:W-:Y:S07]  /*99f0*/  MOV R2, UR20 ;  /* 0x0000001400027c02 */ /* 0x000fee0008000f00 */
.L_x_171:
[----:B-1----:R1:W2:Y:S02]  /*9a00*/  SYNCS.PHASECHK.TRANS64.TRYWAIT P1, [R2+URZ+0xa8], R8 ;  /* 0x0000a808020075a7 */ /* 0x0022a400080211ff */
[----:B--2---:R-:W-:Y:S05]  /*9a10*/  @!P1 NANOSLEEP.SYNCS 0x989680 ;  /* 0x009896800000995d */ /* 0x004fea0003900000 */
[----:B------:R-:W2:Y:S02]  /*9a20*/  @!P1 SYNCS.PHASECHK.TRANS64 P1, [R2+URZ+0xa8], R8 ;  /* 0x0000a808020095a7 */ /* 0x000ea400080210ff */
[----:B--2---:R-:W-:Y:S05]  /*9a30*/  @!P1 BRA `(.L_x_171) ;  /* 0xfffffffc00f09947 */ /* 0x004fea000383ffff */
[----:B------:R-:W-:Y:S05]  /*9a40*/  BRA `(.L_x_172) ;  /* 0xffffffb400787947 */ /* 0x000fea000383ffff */
.L_x_80:
[----:B------:R-:W-:Y:S07]  /*9a50*/  MOV R2, UR20 ;  /* 0x0000001400027c02 */ /* 0x000fee0008000f00 */
.L_x_173:
[----:B-1----:R1:W2:Y:S02]  /*9a60*/  SYNCS.PHASECHK.TRANS64.TRYWAIT P1, [R2+URZ+0xb0], R8 ;  /* 0x0000b008020075a7 */ /* 0x0022a400080211ff */
[----:B--2---:R-:W-:Y:S05]  /*9a70*/  @!P1 NANOSLEEP.SYNCS 0x989680 ;  /* 0x009896800000995d */ /* 0x004fea0003900000 */
[----:B------:R-:W2:Y:S02]  /*9a80*/  @!P1 SYNCS.PHASECHK.TRANS64 P1, [R2+URZ+0xb0], R8 ;  /* 0x0000b008020095a7 */ /* 0x000ea400080210ff */
[----:B--2---:R-:W-:Y:S05]  /*9a90*/  @!P1 BRA `(.L_x_173) ;  /* 0xfffffffc00f09947 */ /* 0x004fea000383ffff */
[----:B------:R-:W-:Y:S05]  /*9aa0*/  BRA `(.L_x_174) ;  /* 0xffffffb400c07947 */ /* 0x000fea000383ffff */
.L_x_81:
[----:B------:R-:W-:Y:S07]  /*9ab0*/  MOV R0, UR20 ;  /* 0x0000001400007c02 */ /* 0x000fee0008000f00 */
.L_x_175:
[----:B-1----:R1:W2:Y:S02]  /*9ac0*/  SYNCS.PHASECHK.TRANS64.TRYWAIT P0, [R0+URZ+0xb8], R8 ;  /* 0x0000b808000075a7 */ /* 0x0022a400080011ff */
[----:B--2---:R-:W-:Y:S05]  /*9ad0*/  @!P0 NANOSLEEP.SYNCS 0x989680 ;  /* 0x009896800000895d */ /* 0x004fea0003900000 */
[----:B------:R-:W2:Y:S02]  /*9ae0*/  @!P0 SYNCS.PHASECHK.TRANS64 P0, [R0+URZ+0xb8], R8 ;  /* 0x0000b808000085a7 */ /* 0x000ea400080010ff */
[----:B--2---:R-:W-:Y:S05]  /*9af0*/  @!P0 BRA `(.L_x_175) ;  /* 0xfffffffc00f08947 */ /* 0x004fea000383ffff */
[----:B------:R-:W-:Y:S05]  /*9b00*/  BRA `(.L_x_176) ;  /* 0xffffffb8000c7947 */ /* 0x000fea000383ffff */
.L_x_83:
[----:B------:R-:W-:-:S07]  /*9b10*/  MOV R0, UR20 ;  /* 0x0000001400007c02 */ /* 0x000fce0008000f00 */
.L_x_177:
[----:B--2---:R2:W3:Y:S02]  /*9b20*/  SYNCS.PHASECHK.TRANS64.TRYWAIT P0, [R0+URZ+0xa0], R2 ;  /* 0x0000a002000075a7 */ /* 0x0044e400080011ff */
[----:B---3--:R-:W-:Y:S05]  /*9b30*/  @!P0 NANOSLEEP.SYNCS 0x989680 ;  /* 0x009896800000895d */ /* 0x008fea0003900000 */
[----:B------:R-:W3:Y:S02]  /*9b40*/  @!P0 SYNCS.PHASECHK.TRANS64 P0, [R0+URZ+0xa0], R2 ;  /* 0x0000a002000085a7 */ /* 0x000ee400080010ff */
[----:B---3--:R-:W-:Y:S05]  /*9b50*/  @!P0 BRA `(.L_x_177) ;  /* 0xfffffffc00f08947 */ /* 0x008fea000383ffff */
[----:B------:R-:W-:Y:S05]  /*9b60*/  BRA `(.L_x_178) ;  /* 0xffffffb8007c7947 */ /* 0x000fea000383ffff */
.L_x_84:
[----:B--2---:R-:W-:-:S07]  /*9b70*/  MOV R0, UR20 ;  /* 0x0000001400007c02 */ /* 0x004fce0008000f00 */
.L_x_179:
[----:B--2---:R2:W3:Y:S02]  /*9b80*/  SYNCS.PHASECHK.TRANS64.TRYWAIT P0, [R0+URZ+0xa8], R2 ;  /* 0x0000a802000075a7 */ /* 0x0044e400080011ff */
[----:B---3--:R-:W-:Y:S05]  /*9b90*/  @!P0 NANOSLEEP.SYNCS 0x989680 ;  /* 0x009896800000895d */ /* 0x008fea0003900000 */
[----:B------:R-:W3:Y:S02]  /*9ba0*/  @!P0 SYNCS.PHASECHK.TRANS64 P0, [R0+URZ+0xa8], R2 ;  /* 0x0000a802000085a7 */ /* 0x000ee400080010ff */
[----:B---3--:R-:W-:Y:S05]  /*9bb0*/  @!P0 BRA `(.L_x_179) ;  /* 0xfffffffc00f08947 */ /* 0x008fea000383ffff */
[----:B------:R-:W-:Y:S05]  /*9bc0*/  BRA `(.L_x_180) ;  /* 0xffffffb8006c7947 */ /* 0x000fea000383ffff */
.L_x_85:
[----:B--2---:R-:W-:-:S07]  /*9bd0*/  MOV R0, UR20 ;  /* 0x0000001400007c02 */ /* 0x004fce0008000f00 */
.L_x_181:
[----:B--2---:R2:W3:Y:S02]  /*9be0*/  SYNCS.PHASECHK.TRANS64.TRYWAIT P0, [R0+URZ+0xb0], R2 ;  /* 0x0000b002000075a7 */ /* 0x0044e400080011ff */
[----:B---3--:R-:W-:Y:S05]  /*9bf0*/  @!P0 NANOSLEEP.SYNCS 0x989680 ;  /* 0x009896800000895d */ /* 0x008fea0003900000 */
[----:B------:R-:W3:Y:S02]  /*9c00*/  @!P0 SYNCS.PHASECHK.TRANS64 P0, [R0+URZ+0xb0], R2 ;  /* 0x0000b002000085a7 */ /* 0x000ee400080010ff */
[----:B---3--:R-:W-:Y:S05]  /*9c10*/  @!P0 BRA `(.L_x_181) ;  /* 0xfffffffc00f08947 */ /* 0x008fea000383ffff */
[----:B------:R-:W-:Y:S05]  /*9c20*/  BRA `(.L_x_182) ;  /* 0xffffffb8005c7947 */ /* 0x000fea000383ffff */
.L_x_87:
[----:B------:R-:W-:Y:S07]  /*9c30*/  MOV R0, UR49 ;  /* 0x0000003100007c02 */ /* 0x000fee0008000f00 */
.L_x_183:
[----:B-1----:R1:W2:Y:S02]  /*9c40*/  SYNCS.PHASECHK.TRANS64.TRYWAIT P0, [R0+URZ+0xd0], R2 ;  /* 0x0000d002000075a7 */ /* 0x0022a400080011ff */
[----:B--2---:R-:W-:Y:S05]  /*9c50*/  @!P0 NANOSLEEP.SYNCS 0x989680 ;  /* 0x009896800000895d */ /* 0x004fea0003900000 */
[----:B------:R-:W2:Y:S02]  /*9c60*/  @!P0 SYNCS.PHASECHK.TRANS64 P0, [R0+URZ+0xd0], R2 ;  /* 0x0000d002000085a7 */ /* 0x000ea400080010ff */
[----:B--2---:R-:W-:Y:S05]  /*9c70*/  @!P0 BRA `(.L_x_183) ;  /* 0xfffffffc00f08947 */ /* 0x004fea000383ffff */
[----:B------:R-:W-:Y:S05]  /*9c80*/  BRA `(.L_x_184) ;  /* 0xffffffbc00447947 */ /* 0x000fea000383ffff */
.L_x_98:
[----:B-1----:R-:W-:Y:S04]  /*9c90*/  MOV R2, UR49 ;  /* 0x0000003100027c02 */ /* 0x002fe80008000f00 */
[----:B------:R1:W2:Y:S03]  /*9ca0*/  SYNCS.PHASECHK.TRANS64.TRYWAIT P1, [R2+URZ+0x80], R3 ;  /* 0x00008003020075a7 */ /* 0x0002a600080211ff */
[----:B--2---:R-:W-:Y:S05]  /*9cb0*/  @!P1 NANOSLEEP.SYNCS 0x989680 ;  /* 0x009896800000995d */ /* 0x004fea0003900000 */
[----:B------:R-:W2:Y:S02]  /*9cc0*/  @!P1 SYNCS.PHASECHK.TRANS64 P1, [R2+URZ+0x80], R3 ;  /* 0x00008003020095a7 */ /* 0x000ea400080210ff */
[----:B--2---:R-:W-:Y:S05]  /*9cd0*/  @!P1 BRA `(.L_x_98) ;  /* 0xfffffffc00ec9947 */ /* 0x004fea000383ffff */
[----:B------:R-:W-:Y:S05]  /*9ce0*/  BRA `(.L_x_97) ;  /* 0xffffffcc003c7947 */ /* 0x000fea000383ffff */
.L_x_100:
[----:B-1----:R1:W4:Y:S02]  /*9cf0*/  SYNCS.PHASECHK.TRANS64.TRYWAIT P1, [R84+URZ+0xe0], R0 ;  /* 0x0000e000540075a7 */ /* 0x00232400080211ff */
[----:B----4-:R-:W-:Y:S05]  /*9d00*/  @!P1 NANOSLEEP.SYNCS 0x989680 ;  /* 0x009896800000995d */ /* 0x010fea0003900000 */
[----:B------:R-:W4:Y:S02]  /*9d10*/  @!P1 SYNCS.PHASECHK.TRANS64 P1, [R84+URZ+0xe0], R0 ;  /* 0x0000e000540095a7 */ /* 0x000f2400080210ff */
[----:B----4-:R-:W-:Y:S05]  /*9d20*/  @!P1 BRA `(.L_x_100) ;  /* 0xfffffffc00f09947 */ /* 0x010fea000383ffff */
[----:B------:R-:W-:Y:S05]  /*9d30*/  BRA `(.L_x_99) ;  /* 0xffffffcc00607947 */ /* 0x000fea000383ffff */
.L_x_109:
[----:B-1----:R1:W2:Y:S02]  /*9d40*/  SYNCS.PHASECHK.TRANS64.TRYWAIT P1, [R2+URZ+0x80], R0 ;  /* 0x00008000020075a7 */ /* 0x0022a400080211ff */
[----:B--2---:R-:W-:Y:S05]  /*9d50*/  @!P1 NANOSLEEP.SYNCS 0x989680 ;  /* 0x009896800000995d */ /* 0x004fea0003900000 */
[----:B------:R-:W2:Y:S02]  /*9d60*/  @!P1 SYNCS.PHASECHK.TRANS64 P1, [R2+URZ+0x80], R0 ;  /* 0x00008000020095a7 */ /* 0x000ea400080210ff */
[----:B--2---:R-:W-:Y:S05]  /*9d70*/  @!P1 BRA `(.L_x_109) ;  /* 0xfffffffc00f09947 */ /* 0x004fea000383ffff */
[----:B------:R-:W-:Y:S05]  /*9d80*/  BRA `(.L_x_108) ;  /* 0xffffffd400947947 */ /* 0x000fea000383ffff */
.L_x_117:
[----:B-1----:R1:W2:Y:S02]  /*9d90*/  SYNCS.PHASECHK.TRANS64.TRYWAIT P1, [R0+URZ+0x80], R5 ;  /* 0x00008005000075a7 */ /* 0x0022a400080211ff */
[----:B--2---:R-:W-:Y:S05]  /*9da0*/  @!P1 NANOSLEEP.SYNCS 0x989680 ;  /* 0x009896800000995d */ /* 0x004fea0003900000 */
[----:B------:R-:W2:Y:S02]  /*9db0*/  @!P1 SYNCS.PHASECHK.TRANS64 P1, [R0+URZ+0x80], R5 ;  /* 0x00008005000095a7 */ /* 0x000ea400080210ff */
[----:B--2---:R-:W-:Y:S05]  /*9dc0*/  @!P1 BRA `(.L_x_117) ;  /* 0xfffffffc00f09947 */ /* 0x004fea000383ffff */
[----:B------:R-:W-:Y:S05]  /*9dd0*/  BRA `(.L_x_116) ;  /* 0xffffffdc00e47947 */ /* 0x000fea000383ffff */
.L_x_125:
[----:B--2---:R2:W3:Y:S02]  /*9de0*/  SYNCS.PHASECHK.TRANS64.TRYWAIT P1, [R2+URZ+0x80], R3 ;  /* 0x00008003020075a7 */ /* 0x0044e400080211ff */
[----:B---3--:R-:W-:Y:S05]  /*9df0*/  @!P1 NANOSLEEP.SYNCS 0x989680 ;  /* 0x009896800000995d */ /* 0x008fea0003900000 */
[----:B------:R-:W3:Y:S02]  /*9e00*/  @!P1 SYNCS.PHASECHK.TRANS64 P1, [R2+URZ+0x80], R3 ;  /* 0x00008003020095a7 */ /* 0x000ee400080210ff */
[----:B---3--:R-:W-:Y:S05]  /*9e10*/  @!P1 BRA `(.L_x_125) ;  /* 0xfffffffc00f09947 */ /* 0x008fea000383ffff */
[----:B------:R-:W-:Y:S05]  /*9e20*/  BRA `(.L_x_124) ;  /* 0xffffffe800307947 */ /* 0x000fea000383ffff */
        .weak           $__internal_0_$__cuda_sm10x_tcgen05_guardrail_trap_col_being_dealloced_not_returned_by_alloc
        .type           $__internal_0_$__cuda_sm10x_tcgen05_guardrail_trap_col_being_dealloced_not_returned_by_alloc,@function
        .size           $__internal_0_$__cuda_sm10x_tcgen05_guardrail_trap_col_being_dealloced_not_returned_by_alloc,($__internal_1_$__cuda_sm10x_tcgen05_guardrail_trap_phase_invalid_during_alloc - $__internal_0_$__cuda_sm10x_tcgen05_guardrail_trap_col_being_dealloced_not_returned_by_alloc)
$__internal_0_$__cuda_sm10x_tcgen05_guardrail_trap_col_being_dealloced_not_returned_by_alloc:
[----:B------:R-:W-:Y:S05]  /*9e30*/  BPT.TRAP 0x1 ;  /* 0x000000040000795c */ /* 0x000fea0000300000 */
[----:B------:R-:W-:-:S04]  /*9e40*/  HFMA2 R3, -RZ, RZ, 0, 0 ;  /* 0x00000000ff037431 */ /* 0x000fc800000001ff */
[----:B------:R-:W-:Y:S05]  /*9e50*/  RET.REL.NODEC R2 `(_ZN7cutlass13device_kernelINS_4conv6kernel13ConvUniversalINS1_16ConvProblemShapeILNS1_8OperatorE0ELi3EEENS1_10collective14CollectiveConvINS1_47MainloopSm100TmaUmmaWarpSpecializedImplicitGemmILS5_0ELi8ELi3ELi1ELi2EN4cute5tupleIJNSA_1CILi2EEENSC_ILi1EEESE_EEEEENSB_IJNSC_ILi64EEENSC_ILi128EEENSB_IJNSC_ILi32EEEEEEEEENS_10tfloat32_tESM_NSA_8TiledMMAINSA_8MMA_AtomIJNSA_17SM100_MMA_TF32_SSISM_SM_fLi64ELi128ELNSA_4UMMA5MajorE0ELSR_0ELNSQ_7ScaleInE0ELSS_0EEEEEENSA_6LayoutINSB_IJSE_SE_SE_EEENSB_IJNSC_ILi0EEESX_SX_EEEEENSB_IJNSA_10UnderscoreES10_S10_EEEEENS7_6detail27Sm100ImplicitGemmTileTraitsINSA_20SM90_TMA_LOAD_IM2COLENSA_14ComposedLayoutINSA_7SwizzleILi3ELi4ELi3EEENSA_18smem_ptr_flag_bitsILi32EEENSV_INSB_IJNSC_ILi8EEESJ_EEENSB_IJSJ_SE_EEEEEEEvEENS14_INSA_23SM90_TMA_LOAD_MULTICASTES1F_vEEEENS_8epilogue10collective18CollectiveEpilogueINS1K_23Sm100TmaWarpSpecializedILi4ELi2ELi16ELb1ELb0EEEJSL_NSB_IJNSV_ISH_SE_EENSV_ISJ_SE_EEEEESM_NSB_IJNSB_IJllllEEESE_SX_EEESM_S1T_NS1K_6fusion15FusionCallbacksIS1O_NS1U_17LinearCombinationISM_fSM_fLNS_15FloatRoundStyleE2EEESL_S1R_JEEENSA_5SM1004TMEM4LOAD26SM100_TMEM_LOAD_16dp128b8xES15_S1F_NSA_17SM75_U32x4_LDSM_NENSA_21SM90_TMA_STORE_IM2COLES1F_NSA_17SM90_U32x4_STSM_NENSA_39AutoVectorizingCopyWithAssumedAlignmentILi128EEEEEEvvEEEEvNT_6ParamsE) ;  /* 0xffffff6002687950 */ /* 0x000fea0003c3ffff */
        .weak           $__internal_1_$__cuda_sm10x_tcgen05_guardrail_trap_phase_invalid_during_alloc
        .type           $__internal_1_$__cuda_sm10x_tcgen05_guardrail_trap_phase_invalid_during_alloc,@function
        .size           $__internal_1_$__cuda_sm10x_tcgen05_guardrail_trap_phase_invalid_during_alloc,($__internal_2_$__cuda_sm10x_tcgen05_guardrail_trap_unallocated_columns_being_dealloced - $__internal_1_$__cuda_sm10x_tcgen05_guardrail_trap_phase_invalid_during_alloc)
$__internal_1_$__cuda_sm10x_tcgen05_guardrail_trap_phase_invalid_during_alloc:
[----:B------:R-:W-:Y:S05]  /*9e60*/  BPT.TRAP 0x1 ;  /* 0x000000040000795c */ /* 0x000fea0000300000 */
[----:B------:R-:W-:-:S04]  /*9e70*/  MOV R3, 0x0 ;  /* 0x0000000000037802 */ /* 0x000fc80000000f00 */
[----:B------:R-:W-:Y:S05]  /*9e80*/  RET.REL.NODEC R2 `(_ZN7cutlass13device_kernelINS_4conv6kernel13ConvUniversalINS1_16ConvProblemShapeILNS1_8OperatorE0ELi3EEENS1_10collective14CollectiveConvINS1_47MainloopSm100TmaUmmaWarpSpecializedImplicitGemmILS5_0ELi8ELi3ELi1ELi2EN4cute5tupleIJNSA_1CILi2EEENSC_ILi1EEESE_EEEEENSB_IJNSC_ILi64EEENSC_ILi128EEENSB_IJNSC_ILi32EEEEEEEEENS_10tfloat32_tESM_NSA_8TiledMMAINSA_8MMA_AtomIJNSA_17SM100_MMA_TF32_SSISM_SM_fLi64ELi128ELNSA_4UMMA5MajorE0ELSR_0ELNSQ_7ScaleInE0ELSS_0EEEEEENSA_6LayoutINSB_IJSE_SE_SE_EEENSB_IJNSC_ILi0EEESX_SX_EEEEENSB_IJNSA_10UnderscoreES10_S10_EEEEENS7_6detail27Sm100ImplicitGemmTileTraitsINSA_20SM90_TMA_LOAD_IM2COLENSA_14ComposedLayoutINSA_7SwizzleILi3ELi4ELi3EEENSA_18smem_ptr_flag_bitsILi32EEENSV_INSB_IJNSC_ILi8EEESJ_EEENSB_IJSJ_SE_EEEEEEEvEENS14_INSA_23SM90_TMA_LOAD_MULTICASTES1F_vEEEENS_8epilogue10collective18CollectiveEpilogueINS1K_23Sm100TmaWarpSpecializedILi4ELi2ELi16ELb1ELb0EEEJSL_NSB_IJNSV_ISH_SE_EENSV_ISJ_SE_EEEEESM_NSB_IJNSB_IJllllEEESE_SX_EEESM_S1T_NS1K_6fusion15FusionCallbacksIS1O_NS1U_17LinearCombinationISM_fSM_fLNS_15FloatRoundStyleE2EEESL_S1R_JEEENSA_5SM1004TMEM4LOAD26SM100_TMEM_LOAD_16dp128b8xES15_S1F_NSA_17SM75_U32x4_LDSM_NENSA_21SM90_TMA_STORE_IM2COLES1F_NSA_17SM90_U32x4_STSM_NENSA_39AutoVectorizingCopyWithAssumedAlignmentILi128EEEEEEvvEEEEvNT_6ParamsE) ;  /* 0xffffff60025c7950 */ /* 0x000fea0003c3ffff */
        .weak           $__internal_2_$__cuda_sm10x_tcgen05_guardrail_trap_unallocated_columns_being_dealloced
        .type           $__internal_2_$__cuda_sm10x_tcgen05_guardrail_trap_unallocated_columns_being_dealloced,@function
        .size           $__internal_2_$__cuda_sm10x_tcgen05_guardrail_trap_unallocated_columns_being_dealloced,(.L_x_186 - $__internal_2_$__cuda_sm10x_tcgen05_guardrail_trap_unallocated_columns_being_dealloced)
$__internal_2_$__cuda_sm10x_tcgen05_guardrail_trap_unallocated_columns_being_dealloced:
[----:B------:R-:W-:Y:S05]  /*9e90*/  BPT.TRAP 0x1 ;  /* 0x000000040000795c */ /* 0x000fea0000300000 */
[----:B------:R-:W-:-:S04]  /*9ea0*/  HFMA2 R3, -RZ, RZ, 0, 0 ;  /* 0x00000000ff037431 */ /* 0x000fc800000001ff */
[----:B------:R-:W-:Y:S05]  /*9eb0*/  RET.REL.NODEC R2 `(_ZN7cutlass13device_kernelINS_4conv6kernel13ConvUniversalINS1_16ConvProblemShapeILNS1_8OperatorE0ELi3EEENS1_10collective14CollectiveConvINS1_47MainloopSm100TmaUmmaWarpSpecializedImplicitGemmILS5_0ELi8ELi3ELi1ELi2EN4cute5tupleIJNSA_1CILi2EEENSC_ILi1EEESE_EEEEENSB_IJNSC_ILi64EEENSC_ILi128EEENSB_IJNSC_ILi32EEEEEEEEENS_10tfloat32_tESM_NSA_8TiledMMAINSA_8MMA_AtomIJNSA_17SM100_MMA_TF32_SSISM_SM_fLi64ELi128ELNSA_4UMMA5MajorE0ELSR_0ELNSQ_7ScaleInE0ELSS_0EEEEEENSA_6LayoutINSB_IJSE_SE_SE_EEENSB_IJNSC_ILi0EEESX_SX_EEEEENSB_IJNSA_10UnderscoreES10_S10_EEEEENS7_6detail27Sm100ImplicitGemmTileTraitsINSA_20SM90_TMA_LOAD_IM2COLENSA_14ComposedLayoutINSA_7SwizzleILi3ELi4ELi3EEENSA_18smem_ptr_flag_bitsILi32EEENSV_INSB_IJNSC_ILi8EEESJ_EEENSB_IJSJ_SE_EEEEEEEvEENS14_INSA_23SM90_TMA_LOAD_MULTICASTES1F_vEEEENS_8epilogue10collective18CollectiveEpilogueINS1K_23Sm100TmaWarpSpecializedILi4ELi2ELi16ELb1ELb0EEEJSL_NSB_IJNSV_ISH_SE_EENSV_ISJ_SE_EEEEESM_NSB_IJNSB_IJllllEEESE_SX_EEESM_S1T_NS1K_6fusion15FusionCallbacksIS1O_NS1U_17LinearCombinationISM_fSM_fLNS_15FloatRoundStyleE2EEESL_S1R_JEEENSA_5SM1004TMEM4LOAD26SM100_TMEM_LOAD_16dp128b8xES15_S1F_NSA_17SM75_U32x4_LDSM_NENSA_21SM90_TMA_STORE_IM2COLES1F_NSA_17SM90_U32x4_STSM_NENSA_39AutoVectorizingCopyWithAssumedAlignmentILi128EEEEEEvvEEEEvNT_6ParamsE) ;  /* 0xffffff6002507950 */ /* 0x000fea0003c3ffff */
.L_x_185:
[----:B------:R-:W-:-:S00]  /*9ec0*/  BRA `(.L_x_185) ;  /* 0xfffffffc00fc7947 */ /* 0x000fc0000383ffff */
[----:B------:R-:W-:-:S00]  /*9ed0*/  NOP ;  /* 0x0000000000007918 */ /* 0x000fc00000000000 */
        /* <DEDUP_REMOVED lines=10> */
.L_x_186:


//--------------------- .nv.global.init           --------------------------
	.section	.nv.global.init,"aw",@progbits
.nv.global.init:
	.type		$str$29,@object
	.size		$str$29,($str$30 - $str$29)
$str$29:
        /*0000*/ 	.byte	0x28, 0x61, 0x64, 0x64, 0x72, 0x65, 0x73, 0x73, 0x20, 0x26, 0x20, 0x6d, 0x61, 0x73, 0x6b, 0x29
        /*0010*/ 	.byte	0x20, 0x3d, 0x3d, 0x20, 0x30, 0x00
	.type		$str$30,@object
	.size		$str$30,($str$28 - $str$30)
$str$30:
        /*0016*/ 	.byte	0x2f, 0x74, 0x6d, 0x70, 0x2f, 0x63, 0x75, 0x74, 0x6c, 0x61, 0x73, 0x73, 0x5f, 0x73, 0x77, 0x65
        /*0026*/ 	.byte	0x65, 0x70, 0x5f, 0x73, 0x72, 0x63, 0x2f, 0x69, 0x6e, 0x63, 0x6c, 0x75, 0x64, 0x65, 0x2f, 0x63
        /*0036*/ 	.byte	0x75, 0x74, 0x65, 0x2f, 0x70, 0x6f, 0x69, 0x6e, 0x74, 0x65, 0x72, 0x5f, 0x66, 0x6c, 0x61, 0x67
        /*0046*/ 	.byte	0x67, 0x65, 0x64, 0x2e, 0x68, 0x70, 0x70, 0x00
	.type		$str$28,@object
	.size		$str$28,($str$27 - $str$28)
$str$28:
        /*004e*/ 	.byte	0x2f, 0x74, 0x6d, 0x70, 0x2f, 0x63, 0x75, 0x74, 0x6c, 0x61, 0x73, 0x73, 0x5f, 0x73, 0x77, 0x65
        /*005e*/ 	.byte	0x65, 0x70, 0x5f, 0x73, 0x72, 0x63, 0x2f, 0x69, 0x6e, 0x63, 0x6c, 0x75, 0x64, 0x65, 0x2f, 0x63
        /*006e*/ 	.byte	0x75, 0x74, 0x65, 0x2f, 0x61, 0x74, 0x6f, 0x6d, 0x2f, 0x63, 0x6f, 0x70, 0x79, 0x5f, 0x74, 0x72
        /*007e*/ 	.byte	0x61, 0x69, 0x74, 0x73, 0x5f, 0x73, 0x6d, 0x31, 0x30, 0x30, 0x2e, 0x68, 0x70, 0x70, 0x00
	.type		$str$27,@object
	.size		$str$27,(__unnamed_1 - $str$27)
$str$27:
        /*008d*/ 	.byte	0x28, 0x28, 0x75, 0x69, 0x6e, 0x74, 0x33, 0x32, 0x5f, 0x74, 0x28, 0x74, 0x68, 0x72, 0x65, 0x61
        /*009d*/ 	.byte	0x64, 0x49, 0x64, 0x78, 0x2e, 0x78, 0x29, 0x20, 0x2f, 0x20, 0x33, 0x32, 0x29, 0x20, 0x25, 0x20
        /*00ad*/ 	.byte	0x34, 0x29, 0x20, 0x3d, 0x3d, 0x20, 0x28, 0x28, 0x28, 0x74, 0x6d, 0x65, 0x6d, 0x5f, 0x61, 0x64
        /*00bd*/ 	.byte	0x64, 0x72, 0x20, 0x3e, 0x3e, 0x20, 0x31, 0x36, 0x29, 0x20, 0x2f, 0x20, 0x33, 0x32, 0x29, 0x20
        /*00cd*/ 	.byte	0x25, 0x20, 0x34, 0x29, 0x00
	.type		__unnamed_1,@object
	.size		__unnamed_1,(__unnamed_2 - __unnamed_1)
__unnamed_1:
        /*00d2*/ 	.byte	0x61, 0x75, 0x74, 0x6f, 0x20, 0x63, 0x75, 0x74, 0x65, 0x3a, 0x3a, 0x61, 0x73, 0x5f, 0x70, 0x6f
        /* <DEDUP_REMOVED lines=24> */
        /*0262*/ 	.byte	0x30, 0x34, 0x38, 0x3e, 0x3e, 0x3e, 0x3e, 0x5d, 0x00
	.type		__unnamed_2,@object
	.size		__unnamed_2,(.L_2 - __unnamed_2)
__unnamed_2:
        /* <DEDUP_REMOVED lines=45> */
        /*053b*/ 	.byte	0x3e, 0x3e, 0x3e, 0x5d, 0x00
.L_2:


//--------------------- .nv.shared._ZN7cutlass13device_kernelINS_4conv6kernel13ConvUniversalINS1_16ConvProblemShapeILNS1_8OperatorE0ELi3EEENS1_10collective14CollectiveConvINS1_47MainloopSm100TmaUmmaWarpSpecializedImplicitGemmILS5_0ELi8ELi3ELi1ELi2EN4cute5tupleIJNSA_1CILi2EEENSC_ILi1EEESE_EEEEENSB_IJNSC_ILi64EEENSC_ILi128EEENSB_IJNSC_ILi32EEEEEEEEENS_10tfloat32_tESM_NSA_8TiledMMAINSA_8MMA_AtomIJNSA_17SM100_MMA_TF32_SSISM_SM_fLi64ELi128ELNSA_4UMMA5MajorE0ELSR_0ELNSQ_7ScaleInE0ELSS_0EEEEEENSA_6LayoutINSB_IJSE_SE_SE_EEENSB_IJNSC_ILi0EEESX_SX_EEEEENSB_IJNSA_10UnderscoreES10_S10_EEEEENS7_6detail27Sm100ImplicitGemmTileTraitsINSA_20SM90_TMA_LOAD_IM2COLENSA_14ComposedLayoutINSA_7SwizzleILi3ELi4ELi3EEENSA_18smem_ptr_flag_bitsILi32EEENSV_INSB_IJNSC_ILi8EEESJ_EEENSB_IJSJ_SE_EEEEEEEvEENS14_INSA_23SM90_TMA_LOAD_MULTICASTES1F_vEEEENS_8epilogue10collective18CollectiveEpilogueINS1K_23Sm100TmaWarpSpecializedILi4ELi2ELi16ELb1ELb0EEEJSL_NSB_IJNSV_ISH_SE_EENSV_ISJ_SE_EEEEESM_NSB_IJNSB_IJllllEEESE_SX_EEESM_S1T_NS1K_6fusion15FusionCallbacksIS1O_NS1U_17LinearCombinationISM_fSM_fLNS_15FloatRoundStyleE2EEESL_S1R_JEEENSA_5SM1004TMEM4LOAD26SM100_TMEM_LOAD_16dp128b8xES15_S1F_NSA_17SM75_U32x4_LDSM_NENSA_21SM90_TMA_STORE_IM2COLES1F_NSA_17SM90_U32x4_STSM_NENSA_39AutoVectorizingCopyWithAssumedAlignmentILi128EEEEEEvvEEEEvNT_6ParamsE --------------------------
	.section	.nv.shared._ZN7cutlass13device_kernelINS_4conv6kernel13ConvUniversalINS1_16ConvProblemShapeILNS1_8OperatorE0ELi3EEENS1_10collective14CollectiveConvINS1_47MainloopSm100TmaUmmaWarpSpecializedImplicitGemmILS5_0ELi8ELi3ELi1ELi2EN4cute5tupleIJNSA_1CILi2EEENSC_ILi1EEESE_EEEEENSB_IJNSC_ILi64EEENSC_ILi128EEENSB_IJNSC_ILi32EEEEEEEEENS_10tfloat32_tESM_NSA_8TiledMMAINSA_8MMA_AtomIJNSA_17SM100_MMA_TF32_SSISM_SM_fLi64ELi128ELNSA_4UMMA5MajorE0ELSR_0ELNSQ_7ScaleInE0ELSS_0EEEEEENSA_6LayoutINSB_IJSE_SE_SE_EEENSB_IJNSC_ILi0EEESX_SX_EEEEENSB_IJNSA_10UnderscoreES10_S10_EEEEENS7_6detail27Sm100ImplicitGemmTileTraitsINSA_20SM90_TMA_LOAD_IM2COLENSA_14ComposedLayoutINSA_7SwizzleILi3ELi4ELi3EEENSA_18smem_ptr_flag_bitsILi32EEENSV_INSB_IJNSC_ILi8EEESJ_EEENSB_IJSJ_SE_EEEEEEEvEENS14_INSA_23SM90_TMA_LOAD_MULTICASTES1F_vEEEENS_8epilogue10collective18CollectiveEpilogueINS1K_23Sm100TmaWarpSpecializedILi4ELi2ELi16ELb1ELb0EEEJSL_NSB_IJNSV_ISH_SE_EENSV_ISJ_SE_EEEEESM_NSB_IJNSB_IJllllEEESE_SX_EEESM_S1T_NS1K_6fusion15FusionCallbacksIS1O_NS1U_17LinearCombinationISM_fSM_fLNS_15FloatRoundStyleE2EEESL_S1R_JEEENSA_5SM1004TMEM4LOAD26SM100_TMEM_LOAD_16dp128b8xES15_S1F_NSA_17SM75_U32x4_LDSM_NENSA_21SM90_TMA_STORE_IM2COLES1F_NSA_17SM90_U32x4_STSM_NENSA_39AutoVectorizingCopyWithAssumedAlignmentILi128EEEEEEvvEEEEvNT_6ParamsE,"aw",@nobits
	.sectionflags	@""
	.align	16
	.zero		1024


//--------------------- .nv.shared.reserved.0     --------------------------
	.section	.nv.shared.reserved.0,"aw",@nobits
	.weak		__nv_reservedSMEM_offset_0_alias
	.size		__nv_reservedSMEM_offset_0_alias, 0, 64
	.other		__nv_reservedSMEM_offset_0_alias,@"STO_CUDA_RESERVED_SHARED STV_DEFAULT"
__nv_reservedSMEM_offset_0_alias:
	.zero		0
.nv.shared.reserved.0:
	.zero		64
	.weak		__nv_reservedSMEM_tcgen05_partition
	.type		__nv_reservedSMEM_tcgen05_partition,@object
	.size		__nv_reservedSMEM_tcgen05_partition,(.L_0 - __nv_reservedSMEM_tcgen05_partition)
__nv_reservedSMEM_tcgen05_partition:
	.zero		32
.L_0:


//--------------------- .nv.global                --------------------------
	.section	.nv.global,"aw",@nobits
.nv.global:
	.type		_ZN39_INTERNAL_0f1fe76e_4_k_cu_bc4badab_33114cute1_E,@object
	.size		_ZN39_INTERNAL_0f1fe76e_4_k_cu_bc4badab_33114cute1_E,(_ZN39_INTERNAL_0f1fe76e_4_k_cu_bc4badab_33114cuda3std3__45__cpo6cbeginE - _ZN39_INTERNAL_0f1fe76e_4_k_cu_bc4badab_33114cute1_E)
_ZN39_INTERNAL_0f1fe76e_4_k_cu_bc4badab_33114cute1_E:
	.zero		1
	.type		_ZN39_INTERNAL_0f1fe76e_4_k_cu_bc4badab_33114cuda3std3__45__cpo6cbeginE,@object
	.size		_ZN39_INTERNAL_0f1fe76e_4_k_cu_bc4badab_33114cuda3std3__45__cpo6cbeginE,(_ZN39_INTERNAL_0f1fe76e_4_k_cu_bc4badab_33114cuda3std3__48in_placeE - _ZN39_INTERNAL_0f1fe76e_4_k_cu_bc4badab_33114cuda3std3__45__cpo6cbeginE)
_ZN39_INTERNAL_0f1fe76e_4_k_cu_bc4badab_33114cuda3std3__45__cpo6cbeginE:
	.zero		1
	.type		_ZN39_INTERNAL_0f1fe76e_4_k_cu_bc4badab_33114cuda3std3__48in_placeE,@object
	.size		_ZN39_INTERNAL_0f1fe76e_4_k_cu_bc4badab_33114cuda3std3__48in_placeE,(_ZN39_INTERNAL_0f1fe76e_4_k_cu_bc4badab_33114cuda3std6ranges3__45__cpo9iter_moveE - _ZN39_INTERNAL_0f1fe76e_4_k_cu_bc4badab_33114cuda3std3__48in_placeE)
_ZN39_INTERNAL_0f1fe76e_4_k_cu_bc4badab_33114cuda3std3__48in_placeE:
	.zero		1
	.type		_ZN39_INTERNAL_0f1fe76e_4_k_cu_bc4badab_33114cuda3std6ranges3__45__cpo9iter_moveE,@object
	.size		_ZN39_INTERNAL_0f1fe76e_4_k_cu_bc4badab_33114cuda3std6ranges3__45__cpo9iter_moveE,(_ZN39_INTERNAL_0f1fe76e_4_k_cu_bc4badab_33114cuda3std3__45__cpo5beginE - _ZN39_INTERNAL_0f1fe76e_4_k_cu_bc4badab_33114cuda3std6ranges3__45__cpo9iter_moveE)
_ZN39_INTERNAL_0f1fe76e_4_k_cu_bc4badab_33114cuda3std6ranges3__45__cpo9iter_moveE:
	.zero		1
	.type		_ZN39_INTERNAL_0f1fe76e_4_k_cu_bc4badab_33114cuda3std3__45__cpo5beginE,@object
	.size		_ZN39_INTERNAL_0f1fe76e_4_k_cu_bc4badab_33114cuda3std3__45__cpo5beginE,(_ZN39_INTERNAL_0f1fe76e_4_k_cu_bc4badab_33114cuda3std3__441_GLOBAL__N__0f1fe76e_4_k_cu_bc4badab_33116ignoreE - _ZN39_INTERNAL_0f1fe76e_4_k_cu_bc4badab_33114cuda3std3__45__cpo5beginE)
_ZN39_INTERNAL_0f1fe76e_4_k_cu_bc4badab_33114cuda3std3__45__cpo5beginE:
	.zero		1
	.type		_ZN39_INTERNAL_0f1fe76e_4_k_cu_bc4badab_33114cuda3std3__441_GLOBAL__N__0f1fe76e_4_k_cu_bc4badab_33116ignoreE,@object
	.size		_ZN39_INTERNAL_0f1fe76e_4_k_cu_bc4badab_33114cuda3std3__441_GLOBAL__N__0f1fe76e_4_k_cu_bc4badab_33116ignoreE,(_ZN39_INTERNAL_0f1fe76e_4_k_cu_bc4badab_33114cute7productE - _ZN39_INTERNAL_0f1fe76e_4_k_cu_bc4badab_33114cuda3std3__441_GLOBAL__N__0f1fe76e_4_k_cu_bc4badab_33116ignoreE)
_ZN39_INTERNAL_0f1fe76e_4_k_cu_bc4badab_33114cuda3std3__441_GLOBAL__N__0f1fe76e_4_k_cu_bc4badab_33116ignoreE:
	.zero		1
	.type		_ZN39_INTERNAL_0f1fe76e_4_k_cu_bc4badab_33114cute7productE,@object
	.size		_ZN39_INTERNAL_0f1fe76e_4_k_cu_bc4badab_33114cute7productE,(_ZN39_INTERNAL_0f1fe76e_4_k_cu_bc4badab_33114cuda3std3__45__cpo3endE - _ZN39_INTERNAL_0f1fe76e_4_k_cu_bc4badab_33114cute7productE)
_ZN39_INTERNAL_0f1fe76e_4_k_cu_bc4badab_33114cute7productE:
	.zero		1
	.type		_ZN39_INTERNAL_0f1fe76e_4_k_cu_bc4badab_33114cuda3std3__45__cpo3endE,@object
	.size		_ZN39_INTERNAL_0f1fe76e_4_k_cu_bc4badab_33114cuda3std3__45__cpo3endE,(_ZN39_INTERNAL_0f1fe76e_4_k_cu_bc4badab_33114cuda3std3__419piecewise_constructE - _ZN39_INTERNAL_0f1fe76e_4_k_cu_bc4badab_33114cuda3std3__45__cpo3endE)
_ZN39_INTERNAL_0f1fe76e_4_k_cu_bc4badab_33114cuda3std3__45__cpo3endE:
	.zero		1
	.type		_ZN39_INTERNAL_0f1fe76e_4_k_cu_bc4badab_33114cuda3std3__419piecewise_constructE,@object
	.size		_ZN39_INTERNAL_0f1fe76e_4_k_cu_bc4badab_33114cuda3std3__419piecewise_constructE,(_ZN39_INTERNAL_0f1fe76e_4_k_cu_bc4badab_33114cuda3std3__45__cpo4cendE - _ZN39_INTERNAL_0f1fe76e_4_k_cu_bc4badab_33114cuda3std3__419piecewise_constructE)
_ZN39_INTERNAL_0f1fe76e_4_k_cu_bc4badab_33114cuda3std3__419piecewise_constructE:
	.zero		1
	.type		_ZN39_INTERNAL_0f1fe76e_4_k_cu_bc4badab_33114cuda3std3__45__cpo4cendE,@object
	.size		_ZN39_INTERNAL_0f1fe76e_4_k_cu_bc4badab_33114cuda3std3__45__cpo4cendE,(_ZN39_INTERNAL_0f1fe76e_4_k_cu_bc4badab_33114cuda3std6ranges3__45__cpo4swapE - _ZN39_INTERNAL_0f1fe76e_4_k_cu_bc4badab_33114cuda3std3__45__cpo4cendE)
_ZN39_INTERNAL_0f1fe76e_4_k_cu_bc4badab_33114cuda3std3__45__cpo4cendE:
	.zero		1
	.type		_ZN39_INTERNAL_0f1fe76e_4_k_cu_bc4badab_33114cuda3std6ranges3__45__cpo4swapE,@object
	.size		_ZN39_INTERNAL_0f1fe76e_4_k_cu_bc4badab_33114cuda3std6ranges3__45__cpo4swapE,(.L_10 - _ZN39_INTERNAL_0f1fe76e_4_k_cu_bc4badab_33114cuda3std6ranges3__45__cpo4swapE)
_ZN39_INTERNAL_0f1fe76e_4_k_cu_bc4badab_33114cuda3std6ranges3__45__cpo4swapE:
	.zero		1
.L_10:


//--------------------- .nv.constant0._ZN7cutlass13device_kernelINS_4conv6kernel13ConvUniversalINS1_16ConvProblemShapeILNS1_8OperatorE0ELi3EEENS1_10collective14CollectiveConvINS1_47MainloopSm100TmaUmmaWarpSpecializedImplicitGemmILS5_0ELi8ELi3ELi1ELi2EN4cute5tupleIJNSA_1CILi2EEENSC_ILi1EEESE_EEEEENSB_IJNSC_ILi64EEENSC_ILi128EEENSB_IJNSC_ILi32EEEEEEEEENS_10tfloat32_tESM_NSA_8TiledMMAINSA_8MMA_AtomIJNSA_17SM100_MMA_TF32_SSISM_SM_fLi64ELi128ELNSA_4UMMA5MajorE0ELSR_0ELNSQ_7ScaleInE0ELSS_0EEEEEENSA_6LayoutINSB_IJSE_SE_SE_EEENSB_IJNSC_ILi0EEESX_SX_EEEEENSB_IJNSA_10UnderscoreES10_S10_EEEEENS7_6detail27Sm100ImplicitGemmTileTraitsINSA_20SM90_TMA_LOAD_IM2COLENSA_14ComposedLayoutINSA_7SwizzleILi3ELi4ELi3EEENSA_18smem_ptr_flag_bitsILi32EEENSV_INSB_IJNSC_ILi8EEESJ_EEENSB_IJSJ_SE_EEEEEEEvEENS14_INSA_23SM90_TMA_LOAD_MULTICASTES1F_vEEEENS_8epilogue10collective18CollectiveEpilogueINS1K_23Sm100TmaWarpSpecializedILi4ELi2ELi16ELb1ELb0EEEJSL_NSB_IJNSV_ISH_SE_EENSV_ISJ_SE_EEEEESM_NSB_IJNSB_IJllllEEESE_SX_EEESM_S1T_NS1K_6fusion15FusionCallbacksIS1O_NS1U_17LinearCombinationISM_fSM_fLNS_15FloatRoundStyleE2EEESL_S1R_JEEENSA_5SM1004TMEM4LOAD26SM100_TMEM_LOAD_16dp128b8xES15_S1F_NSA_17SM75_U32x4_LDSM_NENSA_21SM90_TMA_STORE_IM2COLES1F_NSA_17SM90_U32x4_STSM_NENSA_39AutoVectorizingCopyWithAssumedAlignmentILi128EEEEEEvvEEEEvNT_6ParamsE --------------------------
	.section	.nv.constant0._ZN7cutlass13device_kernelINS_4conv6kernel13ConvUniversalINS1_16ConvProblemShapeILNS1_8OperatorE0ELi3EEENS1_10collective14CollectiveConvINS1_47MainloopSm100TmaUmmaWarpSpecializedImplicitGemmILS5_0ELi8ELi3ELi1ELi2EN4cute5tupleIJNSA_1CILi2EEENSC_ILi1EEESE_EEEEENSB_IJNSC_ILi64EEENSC_ILi128EEENSB_IJNSC_ILi32EEEEEEEEENS_10tfloat32_tESM_NSA_8TiledMMAINSA_8MMA_AtomIJNSA_17SM100_MMA_TF32_SSISM_SM_fLi64ELi128ELNSA_4UMMA5MajorE0ELSR_0ELNSQ_7ScaleInE0ELSS_0EEEEEENSA_6LayoutINSB_IJSE_SE_SE_EEENSB_IJNSC_ILi0EEESX_SX_EEEEENSB_IJNSA_10UnderscoreES10_S10_EEEEENS7_6detail27Sm100ImplicitGemmTileTraitsINSA_20SM90_TMA_LOAD_IM2COLENSA_14ComposedLayoutINSA_7SwizzleILi3ELi4ELi3EEENSA_18smem_ptr_flag_bitsILi32EEENSV_INSB_IJNSC_ILi8EEESJ_EEENSB_IJSJ_SE_EEEEEEEvEENS14_INSA_23SM90_TMA_LOAD_MULTICASTES1F_vEEEENS_8epilogue10collective18CollectiveEpilogueINS1K_23Sm100TmaWarpSpecializedILi4ELi2ELi16ELb1ELb0EEEJSL_NSB_IJNSV_ISH_SE_EENSV_ISJ_SE_EEEEESM_NSB_IJNSB_IJllllEEESE_SX_EEESM_S1T_NS1K_6fusion15FusionCallbacksIS1O_NS1U_17LinearCombinationISM_fSM_fLNS_15FloatRoundStyleE2EEESL_S1R_JEEENSA_5SM1004TMEM4LOAD26SM100_TMEM_LOAD_16dp128b8xES15_S1F_NSA_17SM75_U32x4_LDSM_NENSA_21SM90_TMA_STORE_IM2COLES1F_NSA_17SM90_U32x4_STSM_NENSA_39AutoVectorizingCopyWithAssumedAlignmentILi128EEEEEEvvEEEEvNT_6ParamsE,"a",@progbits
	.sectionflags	@""
	.align	4
.nv.constant0._ZN7cutlass13device_kernelINS_4conv6kernel13ConvUniversalINS1_16ConvProblemShapeILNS1_8OperatorE0ELi3EEENS1_10collective14CollectiveConvINS1_47MainloopSm100TmaUmmaWarpSpecializedImplicitGemmILS5_0ELi8ELi3ELi1ELi2EN4cute5tupleIJNSA_1CILi2EEENSC_ILi1EEESE_EEEEENSB_IJNSC_ILi64EEENSC_ILi128EEENSB_IJNSC_ILi32EEEEEEEEENS_10tfloat32_tESM_NSA_8TiledMMAINSA_8MMA_AtomIJNSA_17SM100_MMA_TF32_SSISM_SM_fLi64ELi128ELNSA_4UMMA5MajorE0ELSR_0ELNSQ_7ScaleInE0ELSS_0EEEEEENSA_6LayoutINSB_IJSE_SE_SE_EEENSB_IJNSC_ILi0EEESX_SX_EEEEENSB_IJNSA_10UnderscoreES10_S10_EEEEENS7_6detail27Sm100ImplicitGemmTileTraitsINSA_20SM90_TMA_LOAD_IM2COLENSA_14ComposedLayoutINSA_7SwizzleILi3ELi4ELi3EEENSA_18smem_ptr_flag_bitsILi32EEENSV_INSB_IJNSC_ILi8EEESJ_EEENSB_IJSJ_SE_EEEEEEEvEENS14_INSA_23SM90_TMA_LOAD_MULTICASTES1F_vEEEENS_8epilogue10collective18CollectiveEpilogueINS1K_23Sm100TmaWarpSpecializedILi4ELi2ELi16ELb1ELb0EEEJSL_NSB_IJNSV_ISH_SE_EENSV_ISJ_SE_EEEEESM_NSB_IJNSB_IJllllEEESE_SX_EEESM_S1T_NS1K_6fusion15FusionCallbacksIS1O_NS1U_17LinearCombinationISM_fSM_fLNS_15FloatRoundStyleE2EEESL_S1R_JEEENSA_5SM1004TMEM4LOAD26SM100_TMEM_LOAD_16dp128b8xES15_S1F_NSA_17SM75_U32x4_LDSM_NENSA_21SM90_TMA_STORE_IM2COLES1F_NSA_17SM90_U32x4_STSM_NENSA_39AutoVectorizingCopyWithAssumedAlignmentILi128EEEEEEvvEEEEvNT_6ParamsE:
	.zero		3200


//--------------------- SYMBOLS --------------------------

	.type		.nv.reservedSmem.offset0,@object
	.size		.nv.reservedSmem.offset0,0x4
	.type		.nv.reservedSmem.cap,@object
	.size		.nv.reservedSmem.cap,0x4
	.type		__assertfail,@function
